def gluon_tcgen05(
    a_ptr,
    b_ptr,
    c_ptr,
    M,
    N,
    K,
    stride_am,
    stride_bk,
    stride_cm,
    BLOCK_M: gl.constexpr,
    BLOCK_N: gl.constexpr,
    BLOCK_K: gl.constexpr,
    DTYPE: gl.constexpr,
    A_LAYOUT: gl.constexpr,
    B_LAYOUT: gl.constexpr,
    C_LAYOUT: gl.constexpr,
    B_SHAPE: gl.constexpr,
    TMEM_LAYOUT: gl.constexpr,
    TMEM_REG: gl.constexpr,
    TRANS_B: gl.constexpr,
    NUM_BUFFERS: gl.constexpr,
):
    a_desc = tma.make_tensor_descriptor(
        a_ptr, [M, K], [stride_am, 1], [BLOCK_M, BLOCK_K], A_LAYOUT
    )
    b_desc = tma.make_tensor_descriptor(
        b_ptr,
        [N, K] if TRANS_B else [K, N],
        [stride_bk, 1],
        B_SHAPE,
        B_LAYOUT,
    )
    c_desc = tma.make_tensor_descriptor(
        c_ptr, [M, N], [stride_cm, 1], [BLOCK_M, BLOCK_N], C_LAYOUT
    )

    a_bufs = gl.allocate_shared_memory(
        DTYPE, [NUM_BUFFERS, BLOCK_M, BLOCK_K], A_LAYOUT
    )
    b_bufs = gl.allocate_shared_memory(DTYPE, [NUM_BUFFERS] + B_SHAPE, B_LAYOUT)

    pid_m = gl.program_id(0)
    pid_n = gl.program_id(1)
    off_m = pid_m * BLOCK_M
    off_n = pid_n * BLOCK_N

    tma_bars = gl.allocate_shared_memory(
        gl.int64, [NUM_BUFFERS, 1], mbarrier.MBarrierLayout()
    )
    mma_bars = gl.allocate_shared_memory(
        gl.int64, [NUM_BUFFERS, 1], mbarrier.MBarrierLayout()
    )
    for i in gl.static_range(NUM_BUFFERS):
        mbarrier.init(tma_bars.index(i), count=1)
        mbarrier.init(mma_bars.index(i), count=1)

    acc_tmem = allocate_tensor_memory(gl.float32, [BLOCK_M, BLOCK_N], TMEM_LAYOUT)
    idx = 0
    phase = 0
    use_acc = False
    for k in range(0, K, BLOCK_K):
        a = a_bufs.index(idx)
        b = b_bufs.index(idx)
        tma_bar = tma_bars.index(idx)
        mma_bar = mma_bars.index(idx)
        mbarrier.expect(
            tma_bar, a_desc.block_type.nbytes + b_desc.block_type.nbytes
        )
        tma.async_copy_global_to_shared(a_desc, [off_m, k], tma_bar, a)
        tma.async_copy_global_to_shared(
            b_desc, [off_n, k] if TRANS_B else [k, off_n], tma_bar, b
        )
        mbarrier.wait(tma_bar, phase=phase)

        if TRANS_B:
            b = b.permute((1, 0))
        tcgen05_mma(a, b, acc_tmem, use_acc=use_acc)
        tcgen05_commit(mma_bar)
        mbarrier.wait(mma_bar, phase=phase)
        use_acc = True

        idx += 1
        if idx == NUM_BUFFERS:
            idx = 0
            phase ^= 1

    for i in gl.static_range(NUM_BUFFERS):
        mbarrier.invalidate(tma_bars.index(i))
        mbarrier.invalidate(mma_bars.index(i))

    acc = acc_tmem.load(TMEM_REG)
    c_smem = gl.allocate_shared_memory(DTYPE, [BLOCK_M, BLOCK_N], C_LAYOUT)
    c_smem.store(acc.to(DTYPE))
    fence_async_shared()
    tma.async_copy_shared_to_global(c_desc, [off_m, off_n], c_smem)
    tma.store_wait(pendings=0)

# config = {"BLOCK_K": 128, "BLOCK_M": 64, "BLOCK_N": 64, "arch": "sm_100", "dtype": "fp16", "num_buffers": 1, "num_warps": 8, "trans_b": 1}
# arch = sm_100


// ===== COMPILED SASS (sm_100a) =====

	.target	sm_100a

	.elftype	@"ET_EXEC"


//--------------------- .note.nv.tkinfo           --------------------------
	.section	.note.nv.tkinfo,"",@"SHT_NOTE"
	.sectionflags	@"SHF_NOTE_NV_TKINFO"
	.tkinfo
        /*0018*/ 	.word	0x00000081
        /*0030*/ 	.string	""
        /*0030*/ 	.string	"ptxas-blackwell"
        /*0030*/ 	.string	"Cuda compilation tools, release 12.9, V12.9.86"
        /*0030*/ 	.string	"Build cuda_12.9.r12.9/compiler.36037853_0"
        /*0030*/ 	.string	"-v  -suppress-debug-info  -lineinfo  -arch sm_100a "



//--------------------- .note.nv.cuver            --------------------------
	.section	.note.nv.cuver,"",@"SHT_NOTE"
	.sectionflags	@"SHF_NOTE_NV_CUVER"
        /*0018*/ 	.short	0x0001
        /*001a*/ 	.short	0x0064
        /*001c*/ 	.short	0x0001
        /*001e*/ 	.short	0x0000
        /*0020*/ 	.short	0x0001
        /*0022*/ 	.short	0x0000


//--------------------- .nv.info                  --------------------------
	.section	.nv.info,"",@"SHT_CUDA_INFO"
	.align	4


	//----- nvinfo : EIATTR_REGCOUNT
	.align		4
        /*0000*/ 	.byte	0x04, 0x2f
        /*0002*/ 	.short	(.L_4 - .L_3)
	.align		4
.L_3:
        /*0004*/ 	.word	index@(gluon_tcgen05)
        /*0008*/ 	.word	0x00000019


	//----- nvinfo : EIATTR_FRAME_SIZE
	.align		4
.L_4:
        /*000c*/ 	.byte	0x04, 0x11
        /*000e*/ 	.short	(.L_6 - .L_5)
	.align		4
.L_5:
        /*0010*/ 	.word	index@($__internal_2_$__cuda_sm10x_tcgen05_guardrail_trap_unallocated_columns_being_dealloced)
        /*0014*/ 	.word	0x00000000


	//----- nvinfo : EIATTR_FRAME_SIZE
	.align		4
.L_6:
        /*0018*/ 	.byte	0x04, 0x11
        /*001a*/ 	.short	(.L_8 - .L_7)
	.align		4
.L_7:
        /*001c*/ 	.word	index@($__internal_1_$__cuda_sm10x_tcgen05_guardrail_trap_phase_invalid_during_alloc)
        /*0020*/ 	.word	0x00000000


	//----- nvinfo : EIATTR_FRAME_SIZE
	.align		4
.L_8:
        /*0024*/ 	.byte	0x04, 0x11
        /*0026*/ 	.short	(.L_10 - .L_9)
	.align		4
.L_9:
        /*0028*/ 	.word	index@($__internal_0_$__cuda_sm10x_tcgen05_guardrail_trap_col_being_dealloced_not_returned_by_alloc)
        /*002c*/ 	.word	0x00000000


	//----- nvinfo : EIATTR_FRAME_SIZE
	.align		4
.L_10:
        /*0030*/ 	.byte	0x04, 0x11
        /*0032*/ 	.short	(.L_12 - .L_11)
	.align		4
.L_11:
        /*0034*/ 	.word	index@(gluon_tcgen05)
        /*0038*/ 	.word	0x00000000


	//----- nvinfo : EIATTR_MIN_STACK_SIZE
	.align		4
.L_12:
        /*003c*/ 	.byte	0x04, 0x12
        /*003e*/ 	.short	(.L_14 - .L_13)
	.align		4
.L_13:
        /*0040*/ 	.word	index@(gluon_tcgen05)
        /*0044*/ 	.word	0x00000000
.L_14:


//--------------------- .nv.info.gluon_tcgen05    --------------------------
	.section	.nv.info.gluon_tcgen05,"",@"SHT_CUDA_INFO"
	.sectionflags	@""
	.align	4


	//----- nvinfo : EIATTR_CUDA_API_VERSION
	.align		4
        /*0000*/ 	.byte	0x04, 0x37
        /*0002*/ 	.short	(.L_16 - .L_15)
.L_15:
        /*0004*/ 	.word	0x00000081


	//----- nvinfo : EIATTR_KPARAM_INFO
	.align		4
.L_16:
        /*0008*/ 	.byte	0x04, 0x17
        /*000a*/ 	.short	(.L_18 - .L_17)
.L_17:
        /*000c*/ 	.word	0x00000000
        /*0010*/ 	.short	0x000a
        /*0012*/ 	.short	0x0048
        /*0014*/ 	.byte	0x00, 0xf4, 0x21, 0x00


	//----- nvinfo : EIATTR_KPARAM_INFO
	.align		4
.L_18:
        /*0018*/ 	.byte	0x04, 0x17
        /*001a*/ 	.short	(.L_20 - .L_19)
.L_19:
        /*001c*/ 	.word	0x00000000
        /*0020*/ 	.short	0x0009
        /*0022*/ 	.short	0x0040
        /*0024*/ 	.byte	0x00, 0xf4, 0x21, 0x00


	//----- nvinfo : EIATTR_KPARAM_INFO
	.align		4
.L_20:
        /*0028*/ 	.byte	0x04, 0x17
        /*002a*/ 	.short	(.L_22 - .L_21)
.L_21:
        /*002c*/ 	.word	0x00000000
        /*0030*/ 	.short	0x0008
        /*0032*/ 	.short	0x0038
        /*0034*/ 	.byte	0x00, 0xf0, 0x21, 0x00


	//----- nvinfo : EIATTR_KPARAM_INFO
	.align		4
.L_22:
        /*0038*/ 	.byte	0x04, 0x17
        /*003a*/ 	.short	(.L_24 - .L_23)
.L_23:
        /*003c*/ 	.word	0x00000000
        /*0040*/ 	.short	0x0007
        /*0042*/ 	.short	0x0030
        /*0044*/ 	.byte	0x00, 0xf0, 0x21, 0x00


	//----- nvinfo : EIATTR_KPARAM_INFO
	.align		4
.L_24:
        /*0048*/ 	.byte	0x04, 0x17
        /*004a*/ 	.short	(.L_26 - .L_25)
.L_25:
        /*004c*/ 	.word	0x00000000
        /*0050*/ 	.short	0x0006
        /*0052*/ 	.short	0x0028
        /*0054*/ 	.byte	0x00, 0xf0, 0x21, 0x00


	//----- nvinfo : EIATTR_KPARAM_INFO
	.align		4
.L_26:
        /*0058*/ 	.byte	0x04, 0x17
        /*005a*/ 	.short	(.L_28 - .L_27)
.L_27:
        /*005c*/ 	.word	0x00000000
        /*0060*/ 	.short	0x0005
        /*0062*/ 	.short	0x0020
        /*0064*/ 	.byte	0x00, 0xf0, 0x11, 0x00


	//----- nvinfo : EIATTR_KPARAM_INFO
	.align		4
.L_28:
        /*0068*/ 	.byte	0x04, 0x17
        /*006a*/ 	.short	(.L_30 - .L_29)
.L_29:
        /*006c*/ 	.word	0x00000000
        /*0070*/ 	.short	0x0004
        /*0072*/ 	.short	0x001c
        /*0074*/ 	.byte	0x00, 0xf0, 0x11, 0x00


	//----- nvinfo : EIATTR_KPARAM_INFO
	.align		4
.L_30:
        /*0078*/ 	.byte	0x04, 0x17
        /*007a*/ 	.short	(.L_32 - .L_31)
.L_31:
        /*007c*/ 	.word	0x00000000
        /*0080*/ 	.short	0x0003
        /*0082*/ 	.short	0x0018
        /*0084*/ 	.byte	0x00, 0xf0, 0x11, 0x00


	//----- nvinfo : EIATTR_KPARAM_INFO
	.align		4
.L_32:
        /*0088*/ 	.byte	0x04, 0x17
        /*008a*/ 	.short	(.L_34 - .L_33)
.L_33:
        /*008c*/ 	.word	0x00000000
        /*0090*/ 	.short	0x0002
        /*0092*/ 	.short	0x0010
        /*0094*/ 	.byte	0x00, 0xf4, 0x21, 0x00


	//----- nvinfo : EIATTR_KPARAM_INFO
	.align		4
.L_34:
        /*0098*/ 	.byte	0x04, 0x17
        /*009a*/ 	.short	(.L_36 - .L_35)
.L_35:
        /*009c*/ 	.word	0x00000000
        /*00a0*/ 	.short	0x0001
        /*00a2*/ 	.short	0x0008
        /*00a4*/ 	.byte	0x00, 0xf4, 0x21, 0x00


	//----- nvinfo : EIATTR_KPARAM_INFO
	.align		4
.L_36:
        /*00a8*/ 	.byte	0x04, 0x17
        /*00aa*/ 	.short	(.L_38 - .L_37)
.L_37:
        /*00ac*/ 	.word	0x00000000
        /*00b0*/ 	.short	0x0000
        /*00b2*/ 	.short	0x0000
        /*00b4*/ 	.byte	0x00, 0xf4, 0x21, 0x00


	//----- nvinfo : EIATTR_AT_ENTRY_FRAGMENTS
	.align		4
.L_38:
        /*00b8*/ 	.byte	0x04, 0x4f
        /*00ba*/ 	.short	(.L_40 - .L_39)


	//   ....[0]....
.L_39:
        /*00bc*/ 	.word	0x00000004


	//----- nvinfo : EIATTR_RESERVED_SMEM_USED
	.align		4
.L_40:
        /*00c0*/ 	.byte	0x01, 0x41
	.zero		2


	//----- nvinfo : EIATTR_SPARSE_MMA_MASK
	.align		4
        /*00c4*/ 	.byte	0x03, 0x50
        /*00c6*/ 	.short	0x0000


	//----- nvinfo : EIATTR_TCGEN05_1CTA_USED
	.align		4
        /*00c8*/ 	.byte	0x01, 0x51
	.zero		2


	//----- nvinfo : EIATTR_MAXREG_COUNT
	.align		4
        /*00cc*/ 	.byte	0x03, 0x1b
        /*00ce*/ 	.short	0x00ff


	//----- nvinfo : EIATTR_NUM_BARRIERS
	.align		4
        /*00d0*/ 	.byte	0x02, 0x4c
        /*00d2*/ 	.byte	0x01
	.zero		1


	//----- nvinfo : EIATTR_INT_WARP_WIDE_INSTR_OFFSETS
	.align		4
        /*00d4*/ 	.byte	0x04, 0x31
        /*00d6*/ 	.short	(.L_42 - .L_41)


	//   ....[0]....
.L_41:
        /*00d8*/ 	.word	0x00001760


	//   ....[1]....
        /*00dc*/ 	.word	0x00001780


	//   ....[2]....
        /*00e0*/ 	.word	0x00001800


	//   ....[3]....
        /*00e4*/ 	.word	0x00001920


	//   ....[4]....
        /*00e8*/ 	.word	0x00001990


	//   ....[5]....
        /*00ec*/ 	.word	0x000019a0


	//   ....[6]....
        /*00f0*/ 	.word	0x00001a00


	//   ....[7]....
        /*00f4*/ 	.word	0x00001d80


	//   ....[8]....
        /*00f8*/ 	.word	0x00001d90


	//   ....[9]....
        /*00fc*/ 	.word	0x00001ee0


	//   ....[10]....
        /*0100*/ 	.word	0x00001f30


	//   ....[11]....
        /*0104*/ 	.word	0x00001f40


	//   ....[12]....
        /*0108*/ 	.word	0x00001f80


	//   ....[13]....
        /*010c*/ 	.word	0x000021d0


	//   ....[14]....
        /*0110*/ 	.word	0x000021e0


	//   ....[15]....
        /*0114*/ 	.word	0x00002460


	//   ....[16]....
        /*0118*/ 	.word	0x00002470


	//   ....[17]....
        /*011c*/ 	.word	0x00002730


	//   ....[18]....
        /*0120*/ 	.word	0x00002780


	//----- nvinfo : EIATTR_COOP_GROUP_MASK_REGIDS
	.align		4
.L_42:
        /*0124*/ 	.byte	0x04, 0x29
        /*0126*/ 	.short	(.L_44 - .L_43)


	//   ....[0]....
.L_43:
        /*0128*/ 	.word	0xffffffff


	//   ....[1]....
        /*012c*/ 	.word	0xffffffff


	//   ....[2]....
        /*0130*/ 	.word	0xffffffff


	//   ....[3]....
        /*0134*/ 	.word	0xffffffff


	//   ....[4]....
        /*0138*/ 	.word	0xffffffff


	//   ....[5]....
        /*013c*/ 	.word	0xffffffff


	//   ....[6]....
        /*0140*/ 	.word	0xffffffff


	//   ....[7]....
        /*0144*/ 	.word	0xffffffff


	//   ....[8]....
        /*0148*/ 	.word	0xffffffff


	//   ....[9]....
        /*014c*/ 	.word	0xffffffff


	//----- nvinfo : EIATTR_COOP_GROUP_INSTR_OFFSETS
	.align		4
.L_44:
        /*0150*/ 	.byte	0x04, 0x28
        /*0152*/ 	.short	(.L_46 - .L_45)


	//   ....[0]....
.L_45:
        /*0154*/ 	.word	0x00000050


	//   ....[1]....
        /*0158*/ 	.word	0x00000310


	//   ....[2]....
        /*015c*/ 	.word	0x00000500


	//   ....[3]....
        /*0160*/ 	.word	0x000009a0


	//   ....[4]....
        /*0164*/ 	.word	0x00000ae0


	//   ....[5]....
        /*0168*/ 	.word	0x00000fe0


	//   ....[6]....
        /*016c*/ 	.word	0x00001120


	//   ....[7]....
        /*0170*/ 	.word	0x00001610


	//   ....[8]....
        /*0174*/ 	.word	0x000025c0


	//   ....[9]....
        /*0178*/ 	.word	0x00002830


	//----- nvinfo : EIATTR_VRC_CTA_INIT_COUNT
	.align		4
.L_46:
        /*017c*/ 	.byte	0x02, 0x4a
        /*017e*/ 	.byte	0x80
	.zero		1


	//----- nvinfo : EIATTR_MBARRIER_INSTR_OFFSETS
	.align		4
        /*0180*/ 	.byte	0x04, 0x39
        /*0182*/ 	.short	(.L_48 - .L_47)


	//   ....[0]....
.L_47:
        /*0184*/ 	.word	0x00001820
        /*0188*/ 	.word	0x000000ff
        /*018c*/ 	.word	0x00008000
        /*0190*/ 	.short	0x0100
        /*0192*/ 	.byte	0x08
	.zero		1


	//   ....[1]....
        /*0194*/ 	.word	0x00001830
        /*0198*/ 	.word	0x000000ff
        /*019c*/ 	.word	0x00008010
        /*01a0*/ 	.short	0x0100
        /*01a2*/ 	.byte	0x08
	.zero		1


	//   ....[2]....
        /*01a4*/ 	.word	0x00001b80
        /*01a8*/ 	.word	0x000000ff
        /*01ac*/ 	.word	0x00008000
        /*01b0*/ 	.short	0x010a
        /*01b2*/ 	.byte	0x08
	.zero		1


	//   ....[3]....
        /*01b4*/ 	.word	0x00001de0
        /*01b8*/ 	.word	0x000000ff
        /*01bc*/ 	.word	0x00008010
        /*01c0*/ 	.short	0x010a
        /*01c2*/ 	.byte	0x08
	.zero		1


	//   ....[4]....
        /*01c4*/ 	.word	0x00001ff0
        /*01c8*/ 	.word	0x000000ff
        /*01cc*/ 	.word	0x00008000
        /*01d0*/ 	.short	0x010a
        /*01d2*/ 	.byte	0x08
	.zero		1


	//   ....[5]....
        /*01d4*/ 	.word	0x00002220
        /*01d8*/ 	.word	0x000000ff
        /*01dc*/ 	.word	0x00008010
        /*01e0*/ 	.short	0x010a
        /*01e2*/ 	.byte	0x08
	.zero		1


	//   ....[6]....
        /*01e4*/ 	.word	0x000022b0
        /*01e8*/ 	.word	0x000000ff
        /*01ec*/ 	.word	0x00008000
        /*01f0*/ 	.short	0x0108
        /*01f2*/ 	.byte	0x08
	.zero		1


	//   ....[7]....
        /*01f4*/ 	.word	0x000022c0
        /*01f8*/ 	.word	0x000000ff
        /*01fc*/ 	.word	0x00008010
        /*0200*/ 	.short	0x0108
        /*0202*/ 	.byte	0x08
	.zero		1


	//   ....[8]....
        /*0204*/ 	.word	0x00002850
        /*0208*/ 	.word	0x000000ff
        /*020c*/ 	.word	0x00008000
        /*0210*/ 	.short	0x010a
        /*0212*/ 	.byte	0x08
	.zero		1


	//   ....[9]....
        /*0214*/ 	.word	0x00002880
        /*0218*/ 	.word	0x000000ff
        /*021c*/ 	.word	0x00008010
        /*0220*/ 	.short	0x010a
        /*0222*/ 	.byte	0x08
	.zero		1


	//   ....[10]....
        /*0224*/ 	.word	0x000028b0
        /*0228*/ 	.word	0x000000ff
        /*022c*/ 	.word	0x00008000
        /*0230*/ 	.short	0x010a
        /*0232*/ 	.byte	0x08
	.zero		1


	//   ....[11]....
        /*0234*/ 	.word	0x000028e0
        /*0238*/ 	.word	0x000000ff
        /*023c*/ 	.word	0x00008010
        /*0240*/ 	.short	0x010a
        /*0242*/ 	.byte	0x08
	.zero		1


	//----- nvinfo : EIATTR_NUM_MBARRIERS
	.align		4
.L_48:
        /*0244*/ 	.byte	0x03, 0x38
        /*0246*/ 	.short	0x0002


	//----- nvinfo : EIATTR_EXIT_INSTR_OFFSETS
	.align		4
        /*0248*/ 	.byte	0x04, 0x1c
        /*024a*/ 	.short	(.L_50 - .L_49)


	//   ....[0]....
.L_49:
        /*024c*/ 	.word	0x00002840


	//----- nvinfo : EIATTR_REQNTID
	.align		4
.L_50:
        /*0250*/ 	.byte	0x04, 0x10
        /*0252*/ 	.short	(.L_52 - .L_51)
.L_51:
        /*0254*/ 	.word	0x00000100
        /*0258*/ 	.word	0x00000001
        /*025c*/ 	.word	0x00000001


	//----- nvinfo : EIATTR_CRS_STACK_SIZE
	.align		4
.L_52:
        /*0260*/ 	.byte	0x04, 0x1e
        /*0262*/ 	.short	(.L_54 - .L_53)
.L_53:
        /*0264*/ 	.word	0x00000000


	//----- nvinfo : EIATTR_CBANK_PARAM_SIZE
	.align		4
.L_54:
        /*0268*/ 	.byte	0x03, 0x19
        /*026a*/ 	.short	0x0050


	//----- nvinfo : EIATTR_PARAM_CBANK
	.align		4
        /*026c*/ 	.byte	0x04, 0x0a
        /*026e*/ 	.short	(.L_56 - .L_55)
	.align		4
.L_55:
        /*0270*/ 	.word	index@(.nv.constant0.gluon_tcgen05)
        /*0274*/ 	.short	0x0380
        /*0276*/ 	.short	0x0050


	//----- nvinfo : EIATTR_SW_WAR
	.align		4
.L_56:
        /*0278*/ 	.byte	0x04, 0x36
        /*027a*/ 	.short	(.L_58 - .L_57)
.L_57:
        /*027c*/ 	.word	0x00000008
.L_58:


//--------------------- .nv.compat                --------------------------
	.section	.nv.compat,"",@"SHT_CUDA_COMPAT_INFO"
	.align	4
        /*0000*/ 	.byte	0x02, 0x02, 0x02, 0x00, 0x02, 0x05, 0x05, 0x00, 0x02, 0x03, 0x03, 0x00, 0x02, 0x06, 0x01, 0x00


//--------------------- .nv.callgraph             --------------------------
	.section	.nv.callgraph,"",@"SHT_CUDA_CALLGRAPH"
	.align	4
	.sectionentsize	8
	.align		4
        /*0000*/ 	.word	0x00000000
	.align		4
        /*0004*/ 	.word	0xffffffff
	.align		4
        /*0008*/ 	.word	0x00000000
	.align		4
        /*000c*/ 	.word	0xfffffffe
	.align		4
        /*0010*/ 	.word	0x00000000
	.align		4
        /*0014*/ 	.word	0xfffffffd
	.align		4
        /*0018*/ 	.word	0x00000000
	.align		4
        /*001c*/ 	.word	0xfffffffc


//--------------------- .text.gluon_tcgen05       --------------------------
	.section	.text.gluon_tcgen05,"ax",@progbits
	.align	128
        .global         gluon_tcgen05
        .type           gluon_tcgen05,@function
        .size           gluon_tcgen05,(.L_x_73 - gluon_tcgen05)
        .other          gluon_tcgen05,@"STO_CUDA_ENTRY STV_DEFAULT"
gluon_tcgen05:
.text.gluon_tcgen05:
[----:B------:R-:W1:Y:S01]  /*0000*/  LDC R1, c[0x0][0x37c] ;  /* 0x0000df00ff017b82 */ /* 0x000e620000000800 */
[----:B------:R-:W2:Y:S02]  /*0010*/  S2R R0, SR_TID.X ;  /* 0x0000000000007919 */ /* 0x000ea40000002100 */
[----:B--2---:R-:W-:-:S13]  /*0020*/  ISETP.GE.U32.AND P2, PT, R0, 0x20, PT ;  /* 0x000000200000780c */ /* 0x004fda0003f46070 */
[----:B------:R-:W-:Y:S05]  /*0030*/  @P2 BRA `(.L_x_0) ;  /* 0x0000000000b82947 */ /* 0x000fea0003800000 */
[----:B------:R-:W2:Y:S01]  /*0040*/  S2UR UR6, SR_CgaCtaId ;  /* 0x00000000000679c3 */ /* 0x000ea20000008800 */
[----:B------:R-:W-:Y:S01]  /*0050*/  NOP ;  /* 0x0000000000007918 */ /* 0x000fe20000000000 */
[----:B------:R-:W-:Y:S02]  /*0060*/  UMOV UR4, 0x40 ;  /* 0x0000004000047882 */ /* 0x000fe40000000000 */
[----:B--2---:R-:W-:-:S09]  /*0070*/  ULEA UR4, UR6, UR4, 0x18 ;  /* 0x0000000406047291 */ /* 0x004fd2000f8ec0ff */
[----:B------:R-:W2:Y:S01]  /*0080*/  LDS.U8 R2, [UR4] ;  /* 0x00000004ff027984 */ /* 0x000ea20008000000 */
[----:B------:R-:W-:Y:S02]  /*0090*/  UMOV UR4, 0x400 ;  /* 0x0000040000047882 */ /* 0x000fe40000000000 */
[----:B------:R-:W-:Y:S01]  /*00a0*/  ULEA UR4, UR6, UR4, 0x18 ;  /* 0x0000000406047291 */ /* 0x000fe2000f8ec0ff */
[----:B--2---:R-:W-:-:S13]  /*00b0*/  ISETP.NE.AND P0, PT, R2, RZ, PT ;  /* 0x000000ff0200720c */ /* 0x004fda0003f05270 */
[----:B------:R-:W-:Y:S05]  /*00c0*/  @P0 BRA `(.L_x_1) ;  /* 0x00000000007c0947 */ /* 0x000fea0003800000 */
[----:B------:R-:W-:-:S13]  /*00d0*/  ELECT P0, URZ, PT ;  /* 0x0000000000ff782f */ /* 0x000fda0003800000 */
[----:B------:R-:W-:Y:S05]  /*00e0*/  @!P0 BRA `(.L_x_2) ;  /* 0x0000000000848947 */ /* 0x000fea0003800000 */
[----:B------:R-:W-:Y:S01]  /*00f0*/  UMOV UR5, 0x2 ;  /* 0x0000000200057882 */ /* 0x000fe20000000000 */
[----:B------:R-:W-:Y:S02]  /*0100*/  IMAD.MOV.U32 R5, RZ, RZ, 0x1 ;  /* 0x00000001ff057424 */ /* 0x000fe400078e00ff */
[----:B------:R-:W-:Y:S02]  /*0110*/  IMAD.MOV.U32 R3, RZ, RZ, 0x3 ;  /* 0x00000003ff037424 */ /* 0x000fe400078e00ff */
[----:B------:R-:W-:Y:S04]  /*0120*/  DEPBAR.LE SB2, 0x36 ;  /* 0x0000ad800000791a */ /* 0x000fe80000000000 */
[----:B------:R-:W2:Y:S02]  /*0130*/  UTCATOMSWS.FIND_AND_SET.ALIGN UP0, UR5, UR5 ;  /* 0x00000005000575e3 */ /* 0x000ea40008000800 */
[----:B--2---:R-:W-:-:S04]  /*0140*/  PLOP3.LUT P0, PT, PT, PT, UP0, 0x80, 0x8 ;  /* 0x000000000008781c */ /* 0x004fc80003f0f008 */
[----:B------:R-:W-:-:S04]  /*0150*/  SEL R2, RZ, 0xffffffff, !P0 ;  /* 0xffffffffff027807 */ /* 0x000fc80004000000 */
[----:B------:R-:W-:Y:S01]  /*0160*/  ISETP.NE.AND P0, PT, R2, RZ, PT ;  /* 0x000000ff0200720c */ /* 0x000fe20003f05270 */
[----:B------:R-:W-:-:S12]  /*0170*/  IMAD.U32 R2, RZ, RZ, UR5 ;  /* 0x00000005ff027e24 */ /* 0x000fd8000f8e00ff */
[----:B------:R-:W-:Y:S05]  /*0180*/  @P0 BRA `(.L_x_3) ;  /* 0x0000000000240947 */ /* 0x000fea0003800000 */
.L_x_4:
[----:B------:R-:W-:Y:S05]  /*0190*/  NANOSLEEP 0x64 ;  /* 0x000000640000795d */ /* 0x000fea0003800000 */
[----:B------:R-:W-:-:S05]  /*01a0*/  UMOV UR5, 0x2 ;  /* 0x0000000200057882 */ /* 0x000fca0000000000 */
[----:B------:R-:W-:Y:S04]  /*01b0*/  DEPBAR.LE SB2, 0x36 ;  /* 0x0000ad800000791a */ /* 0x000fe80000000000 */
[----:B------:R-:W2:Y:S02]  /*01c0*/  UTCATOMSWS.FIND_AND_SET.ALIGN UP0, UR5, UR5 ;  /* 0x00000005000575e3 */ /* 0x000ea40008000800 */
[----:B--2---:R-:W-:-:S04]  /*01d0*/  PLOP3.LUT P0, PT, PT, PT, UP0, 0x80, 0x8 ;  /* 0x000000000008781c */ /* 0x004fc80003f0f008 */
[----:B------:R-:W-:-:S04]  /*01e0*/  SEL R2, RZ, 0xffffffff, !P0 ;  /* 0xffffffffff027807 */ /* 0x000fc80004000000 */
[----:B------:R-:W-:Y:S01]  /*01f0*/  ISETP.NE.AND P0, PT, R2, RZ, PT ;  /* 0x000000ff0200720c */ /* 0x000fe20003f05270 */
[----:B------:R-:W-:-:S12]  /*0200*/  IMAD.U32 R2, RZ, RZ, UR5 ;  /* 0x00000005ff027e24 */ /* 0x000fd8000f8e00ff */
[----:B------:R-:W-:Y:S05]  /*0210*/  @!P0 BRA `(.L_x_4) ;  /* 0xfffffffc00dc8947 */ /* 0x000fea000383ffff */
.L_x_3:
[C---:B------:R-:W-:Y:S01]  /*0220*/  VIADD R4, R2.reuse, 0x10 ;  /* 0x0000001002047836 */ /* 0x040fe20000000000 */
[----:B------:R-:W-:Y:S01]  /*0230*/  UMOV UR5, 0x50 ;  /* 0x0000005000057882 */ /* 0x000fe20000000000 */
[----:B------:R-:W-:Y:S01]  /*0240*/  SHF.L.U32 R3, R3, R2, RZ ;  /* 0x0000000203037219 */ /* 0x000fe200000006ff */
[----:B------:R-:W-:Y:S01]  /*0250*/  ULEA UR5, UR6, UR5, 0x18 ;  /* 0x0000000506057291 */ /* 0x000fe2000f8ec0ff */
[----:B------:R-:W-:Y:S01]  /*0260*/  IMAD.SHL.U32 R2, R2, 0x20, RZ ;  /* 0x0000002002027824 */ /* 0x000fe200078e00ff */
[----:B------:R-:W-:-:S04]  /*0270*/  SHF.L.U32 R4, R5, R4, RZ ;  /* 0x0000000405047219 */ /* 0x000fc800000006ff */
[----:B------:R-:W-:-:S05]  /*0280*/  LOP3.LUT R3, R4, R3, RZ, 0xfc, !PT ;  /* 0x0000000304037212 */ /* 0x000fca00078efcff */
[----:B------:R2:W-:Y:S04]  /*0290*/  ATOMS.OR RZ, [UR5], R3 ;  /* 0x00000003ffff798c */ /* 0x0005e8000b000005 */
[----:B------:R2:W-:Y:S01]  /*02a0*/  STS [UR4], R2 ;  /* 0x00000002ff007988 */ /* 0x0005e20008000804 */
[----:B------:R-:W-:Y:S05]  /*02b0*/  BRA `(.L_x_2) ;  /* 0x0000000000107947 */ /* 0x000fea0003800000 */
.L_x_1:
[----:B------:R-:W-:Y:S01]  /*02c0*/  IMAD.MOV.U32 R3, RZ, RZ, -0x1 ;  /* 0xffffffffff037424 */ /* 0x000fe200078e00ff */
[----:B------:R-:W-:-:S04]  /*02d0*/  MOV R2, 0x300 ;  /* 0x0000030000027802 */ /* 0x000fc80000000f00 */
[----:B------:R2:W-:Y:S03]  /*02e0*/  STS [UR4], R3 ;  /* 0x00000003ff007988 */ /* 0x0005e60008000804 */
[----:B-12---:R-:W-:Y:S05]  /*02f0*/  CALL.REL.NOINC `($__internal_1_$__cuda_sm10x_tcgen05_guardrail_trap_phase_invalid_during_alloc) ;  /* 0x0000002400907944 */ /* 0x006fea0003c00000 */
.L_x_2:
[----:B------:R-:W-:Y:S05]  /*0300*/  WARPSYNC.ALL ;  /* 0x0000000000007948 */ /* 0x000fea0003800000 */
[----:B------:R-:W-:Y:S01]  /*0310*/  NOP ;  /* 0x0000000000007918 */ /* 0x000fe20000000000 */
.L_x_0:
[----:B------:R-:W3:Y:S08]  /*0320*/  S2UR UR4, SR_CgaCtaId ;  /* 0x00000000000479c3 */ /* 0x000ef00000008800 */
[----:B------:R-:W-:Y:S01]  /*0330*/  BAR.SYNC.DEFER_BLOCKING 0x0 ;  /* 0x0000000000007b1d */ /* 0x000fe20000010000 */
[----:B------:R-:W-:-:S05]  /*0340*/  LOP3.LUT R20, R0, 0xff, RZ, 0xc0, !PT ;  /* 0x000000ff00147812 */ /* 0x000fca00078ec0ff */
[----:B------:R-:W-:Y:S02]  /*0350*/  UMOV UR8, 0x400 ;  /* 0x0000040000087882 */ /* 0x000fe40000000000 */
[----:B--2---:R-:W2:Y:S08]  /*0360*/  LDC R3, c[0x0][0x398] ;  /* 0x0000e600ff037b82 */ /* 0x004eb00000000800 */
[----:B------:R-:W4:Y:S01]  /*0370*/  LDC R6, c[0x0][0x3a0] ;  /* 0x0000e800ff067b82 */ /* 0x000f220000000800 */
[----:B---3--:R-:W-:-:S07]  /*0380*/  ULEA UR8, UR4, UR8, 0x18 ;  /* 0x0000000804087291 */ /* 0x008fce000f8ec0ff */
[----:B------:R-:W3:Y:S02]  /*0390*/  S2UR UR27, SR_CTAID.Y ;  /* 0x00000000001b79c3 */ /* 0x000ee40000002600 */
[----:B------:R-:W5:Y:S06]  /*03a0*/  LDS R4, [UR8] ;  /* 0x00000008ff047984 */ /* 0x000f6c0008000800 */
[----:B------:R-:W-:Y:S06]  /*03b0*/  BAR.SYNC.DEFER_BLOCKING 0x0 ;  /* 0x0000000000007b1d */ /* 0x000fec0000010000 */
[----:B------:R-:W-:Y:S05]  /*03c0*/  @P2 BRA `(.L_x_5) ;  /* 0x0000000000182947 */ /* 0x000fea0003800000 */
[----:B------:R-:W-:Y:S01]  /*03d0*/  ELECT P0, URZ, PT ;  /* 0x0000000000ff782f */ /* 0x000fe20003800000 */
[----:B------:R-:W-:Y:S01]  /*03e0*/  IMAD.MOV.U32 R2, RZ, RZ, 0x1 ;  /* 0x00000001ff027424 */ /* 0x000fe200078e00ff */
[----:B------:R-:W-:Y:S01]  /*03f0*/  UMOV UR5, 0x40 ;  /* 0x0000004000057882 */ /* 0x000fe20000000000 */
[----:B------:R-:W-:Y:S01]  /*0400*/  UVIRTCOUNT.DEALLOC.SMPOOL 0x80 ;  /* 0x000000800000784c */ /* 0x000fe20000000000 */
[----:B------:R-:W-:-:S09]  /*0410*/  ULEA UR5, UR4, UR5, 0x18 ;  /* 0x0000000504057291 */ /* 0x000fd2000f8ec0ff */
[----:B------:R5:W-:Y:S03]  /*0420*/  @P0 STS.U8 [UR5], R2 ;  /* 0x00000002ff000988 */ /* 0x000be60008000005 */
.L_x_5:
[----:B------:R-:W5:Y:S01]  /*0430*/  S2UR UR4, SR_CTAID.Z ;  /* 0x00000000000479c3 */ /* 0x000f620000002700 */
[----:B------:R-:W4:Y:S01]  /*0440*/  LDCU UR5, c[0x0][0x370] ;  /* 0x00006e00ff0577ac */ /* 0x000f220008000800 */
[C---:B------:R-:W-:Y:S01]  /*0450*/  ISETP.GE.U32.AND P0, PT, R20.reuse, 0x20, PT ;  /* 0x000000201400780c */ /* 0x040fe20003f06070 */
[----:B--2--5:R-:W-:Y:S01]  /*0460*/  VIADD R2, R3, 0xffffffff ;  /* 0xffffffff03027836 */ /* 0x024fe20000000000 */
[C---:B------:R-:W-:Y:S01]  /*0470*/  ISETP.NE.U32.AND P3, PT, R20.reuse, RZ, PT ;  /* 0x000000ff1400720c */ /* 0x040fe20003f65070 */
[----:B------:R-:W2:Y:S01]  /*0480*/  LDCU UR6, c[0x0][0x374] ;  /* 0x00006e80ff0677ac */ /* 0x000ea20008000800 */
[----:B------:R-:W-:Y:S01]  /*0490*/  LEA R7, R20, UR8, 0x2 ;  /* 0x0000000814077c11 */ /* 0x000fe2000f8e10ff */
[----:B----4-:R-:W-:Y:S01]  /*04a0*/  VIADD R11, R6, 0xffffffff ;  /* 0xffffffff060b7836 */ /* 0x010fe20000000000 */
[----:B------:R-:W4:Y:S01]  /*04b0*/  S2UR UR31, SR_CTAID.X ;  /* 0x00000000001f79c3 */ /* 0x000f220000002500 */
[----:B------:R-:W5:Y:S01]  /*04c0*/  LDCU.64 UR12, c[0x0][0x3c0] ;  /* 0x00007800ff0c77ac */ /* 0x000f620008000a00 */
[----:B------:R-:W-:Y:S01]  /*04d0*/  R2UR UR32, R4 ;  /* 0x00000000042072ca */ /* 0x000fe200000e0000 */
[----:B------:R-:W-:Y:S04]  /*04e0*/  BSSY.RECONVERGENT B0, `(.L_x_6) ;  /* 0x0000011000007945 */ /* 0x000fe80003800200 */
[----:B------:R3:W-:Y:S01]  /*04f0*/  @!P0 STS [R7], RZ ;  /* 0x000000ff07008388 */ /* 0x0007e20000000800 */
[----:B------:R-:W-:-:S03]  /*0500*/  NOP ;  /* 0x0000000000007918 */ /* 0x000fc60000000000 */
[----:B------:R3:W-:Y:S02]  /*0510*/  @!P3 STS [UR8+0x24], R2 ;  /* 0x00002402ff00b988 */ /* 0x0007e40008000808 */
[----:B--23--:R-:W-:Y:S02]  /*0520*/  UIMAD UR4, UR4, UR6, UR27 ;  /* 0x00000006040472a4 */ /* 0x00cfe4000f8e021b */
[----:B------:R2:W-:Y:S02]  /*0530*/  @!P3 STS [UR8+0x20], R11 ;  /* 0x0000200bff00b988 */ /* 0x0005e40008000808 */
[----:B----4-:R-:W-:-:S04]  /*0540*/  UIMAD UR4, UR4, UR5, UR31 ;  /* 0x00000005040472a4 */ /* 0x010fc8000f8e021f */
[----:B------:R-:W-:-:S04]  /*0550*/  UIMAD UR4, UR4, 0x180, URZ ;  /* 0x00000180040478a4 */ /* 0x000fc8000f8e02ff */
[----:B-----5:R-:W-:-:S04]  /*0560*/  UIADD3 UR10, UP0, UPT, UR4, UR12, URZ ;  /* 0x0000000c040a7290 */ /* 0x020fc8000ff1e0ff */
[----:B------:R-:W-:Y:S01]  /*0570*/  ULEA.HI.X.SX32 UR11, UR4, UR13, 0x1, UP0 ;  /* 0x0000000d040b7291 */ /* 0x000fe200080f0eff */
[----:B--2---:R-:W-:Y:S11]  /*0580*/  @P3 BRA `(.L_x_7) ;  /* 0x0000000000183947 */ /* 0x004ff60003800000 */
[----:B------:R-:W2:Y:S01]  /*0590*/  LDS R3, [UR8+0x8] ;  /* 0x00000808ff037984 */ /* 0x000ea20008000800 */
[----:B------:R-:W3:Y:S01]  /*05a0*/  LDC.64 R8, c[0x0][0x380] ;  /* 0x0000e000ff087b82 */ /* 0x000ee20000000a00 */
[----:B------:R-:W-:Y:S02]  /*05b0*/  IMAD.MOV.U32 R4, RZ, RZ, 0x70 ;  /* 0x00000070ff047424 */ /* 0x000fe400078e00ff */
[----:B---3--:R3:W-:Y:S03]  /*05c0*/  STS.64 [UR8], R8 ;  /* 0x00000008ff007988 */ /* 0x0087e60008000a08 */
[----:B--2---:R-:W-:-:S05]  /*05d0*/  LOP3.LUT R3, R3, 0x10, R4, 0xd8, !PT ;  /* 0x0000001003037812 */ /* 0x004fca00078ed804 */
[----:B------:R3:W-:Y:S02]  /*05e0*/  STS [UR8+0x8], R3 ;  /* 0x00000803ff007988 */ /* 0x0007e40008000808 */
.L_x_7:
[----:B------:R-:W-:Y:S05]  /*05f0*/  BSYNC.RECONVERGENT B0 ;  /* 0x0000000000007941 */ /* 0x000fea0003800200 */
.L_x_6:
[----:B------:R-:W-:Y:S04]  /*0600*/  BSSY.RECONVERGENT B0, `(.L_x_8) ;  /* 0x000000a000007945 */ /* 0x000fe80003800200 */
[----:B------:R-:W-:Y:S05]  /*0610*/  @P3 BRA `(.L_x_9) ;  /* 0x0000000000203947 */ /* 0x000fea0003800000 */
[----:B---3--:R-:W2:Y:S01]  /*0620*/  LDS R3, [UR8+0x34] ;  /* 0x00003408ff037984 */ /* 0x008ea20008000800 */
[----:B------:R-:W-:Y:S02]  /*0630*/  IMAD.MOV.U32 R4, RZ, RZ, 0x3f000000 ;  /* 0x3f000000ff047424 */ /* 0x000fe400078e00ff */
[----:B------:R-:W-:Y:S01]  /*0640*/  @!P3 IMAD.MOV.U32 R5, RZ, RZ, 0x3f ;  /* 0x0000003fff05b424 */ /* 0x000fe200078e00ff */
[----:B------:R-:W3:Y:S02]  /*0650*/  @!P3 LDS R8, [UR8+0x38] ;  /* 0x00003808ff08b984 */ /* 0x000ee40008000800 */
[----:B--2---:R-:W-:Y:S02]  /*0660*/  LOP3.LUT R3, R3, 0xff000000, R4, 0xb8, !PT ;  /* 0xff00000003037812 */ /* 0x004fe400078eb804 */
[----:B---3--:R-:W-:-:S03]  /*0670*/  @!P3 LOP3.LUT R4, R8, 0xff, R5, 0xb8, !PT ;  /* 0x000000ff0804b812 */ /* 0x008fc600078eb805 */
[----:B------:R2:W-:Y:S04]  /*0680*/  STS [UR8+0x34], R3 ;  /* 0x00003403ff007988 */ /* 0x0005e80008000808 */
[----:B------:R2:W-:Y:S02]  /*0690*/  @!P3 STS [UR8+0x38], R4 ;  /* 0x00003804ff00b988 */ /* 0x0005e40008000808 */
.L_x_9:
[----:B------:R-:W-:Y:S05]  /*06a0*/  BSYNC.RECONVERGENT B0 ;  /* 0x0000000000007941 */ /* 0x000fea0003800200 */
.L_x_8:
[----:B------:R-:W-:Y:S04]  /*06b0*/  BSSY.RECONVERGENT B0, `(.L_x_10) ;  /* 0x000000e000007945 */ /* 0x000fe80003800200 */
[----:B------:R-:W-:Y:S05]  /*06c0*/  @P3 BRA `(.L_x_11) ;  /* 0x0000000000303947 */ /* 0x000fea0003800000 */
[----:B--2---:R-:W2:Y:S01]  /*06d0*/  LDS R4, [UR8+0x34] ;  /* 0x00003408ff047984 */ /* 0x004ea20008000800 */
[----:B------:R-:W4:Y:S03]  /*06e0*/  LDC.64 R12, c[0x0][0x3a8] ;  /* 0x0000ea00ff0c7b82 */ /* 0x000f260000000a00 */
[----:B---3--:R-:W3:Y:S01]  /*06f0*/  LDS R3, [UR8+0x1c] ;  /* 0x00001c08ff037984 */ /* 0x008ee20008000800 */
[C---:B----4-:R-:W-:Y:S01]  /*0700*/  SHF.L.U64.HI R8, R12.reuse, 0x1, R13 ;  /* 0x000000010c087819 */ /* 0x050fe2000001020d */
[----:B------:R-:W-:-:S03]  /*0710*/  IMAD.SHL.U32 R5, R12, 0x2, RZ ;  /* 0x000000020c057824 */ /* 0x000fc600078e00ff */
[--C-:B------:R-:W-:Y:S02]  /*0720*/  SHF.R.U32.HI R10, RZ, 0x4, R8.reuse ;  /* 0x00000004ff0a7819 */ /* 0x100fe40000011608 */
[----:B------:R-:W-:-:S05]  /*0730*/  SHF.R.U64 R5, R5, 0x4, R8 ;  /* 0x0000000405057819 */ /* 0x000fca0000001208 */
[----:B------:R4:W-:Y:S01]  /*0740*/  STS [UR8+0xc], R5 ;  /* 0x00000c05ff007988 */ /* 0x0009e20008000808 */
[----:B--2---:R-:W-:Y:S02]  /*0750*/  LOP3.LUT R4, R4, 0x7, RZ, 0xb8, !PT ;  /* 0x0000000704047812 */ /* 0x004fe400078eb8ff */
[----:B---3--:R-:W-:-:S03]  /*0760*/  LOP3.LUT R3, R3, 0xf, R10, 0xb8, !PT ;  /* 0x0000000f03037812 */ /* 0x008fc600078eb80a */
[----:B------:R4:W-:Y:S04]  /*0770*/  STS [UR8+0x34], R4 ;  /* 0x00003404ff007988 */ /* 0x0009e80008000808 */
[----:B------:R4:W-:Y:S02]  /*0780*/  STS [UR8+0x1c], R3 ;  /* 0x00001c03ff007988 */ /* 0x0009e40008000808 */
.L_x_11:
[----:B------:R-:W-:Y:S05]  /*0790*/  BSYNC.RECONVERGENT B0 ;  /* 0x0000000000007941 */ /* 0x000fea0003800200 */
.L_x_10:
[----:B------:R-:W-:Y:S04]  /*07a0*/  BSSY.RECONVERGENT B1, `(.L_x_12) ;  /* 0x000001a000017945 */ /* 0x000fe80003800200 */
[----:B------:R-:W-:Y:S04]  /*07b0*/  BSSY.RELIABLE B0, `(.L_x_13) ;  /* 0x0000015000007945 */ /* 0x000fe80003800100 */
[----:B------:R-:W-:Y:S05]  /*07c0*/  @P3 BRA `(.L_x_14) ;  /* 0x0000000000203947 */ /* 0x000fea0003800000 */
[----:B--234-:R-:W2:Y:S02]  /*07d0*/  LDS R3, [UR8+0x34] ;  /* 0x00003408ff037984 */ /* 0x01cea40008000800 */
[----:B--2---:R-:W-:-:S05]  /*07e0*/  LOP3.LUT R3, R3, 0x38, RZ, 0xb8, !PT ;  /* 0x0000003803037812 */ /* 0x004fca00078eb8ff */
[----:B------:R2:W-:Y:S01]  /*07f0*/  STS [UR8+0x34], R3 ;  /* 0x00003403ff007988 */ /* 0x0005e20008000808 */
[----:B------:R-:W-:Y:S05]  /*0800*/  @P3 BRA `(.L_x_15) ;  /* 0x0000000000203947 */ /* 0x000fea0003800000 */
[----:B--2---:R-:W2:Y:S01]  /*0810*/  LDS R3, [UR8+0x8] ;  /* 0x00000808ff037984 */ /* 0x004ea20008000800 */
[----:B------:R-:W-:-:S05]  /*0820*/  IMAD.MOV.U32 R4, RZ, RZ, 0x780 ;  /* 0x00000780ff047424 */ /* 0x000fca00078e00ff */
[----:B--2---:R-:W-:-:S05]  /*0830*/  LOP3.LUT R3, R3, 0x300, R4, 0xd8, !PT ;  /* 0x0000030003037812 */ /* 0x004fca00078ed804 */
[----:B------:R5:W-:Y:S02]  /*0840*/  STS [UR8+0x8], R3 ;  /* 0x00000803ff007988 */ /* 0x000be40008000808 */
.L_x_14:
[----:B------:R-:W-:Y:S05]  /*0850*/  @P3 BRA `(.L_x_16) ;  /* 0x0000000000283947 */ /* 0x000fea0003800000 */
[----:B--2345:R-:W2:Y:S02]  /*0860*/  LDS R3, [UR8+0x8] ;  /* 0x00000808ff037984 */ /* 0x03cea40008000800 */
[----:B--2---:R-:W-:-:S05]  /*0870*/  LOP3.LUT R3, R3, 0x1800, RZ, 0xb8, !PT ;  /* 0x0000180003037812 */ /* 0x004fca00078eb8ff */
[----:B------:R3:W-:Y:S02]  /*0880*/  STS [UR8+0x8], R3 ;  /* 0x00000803ff007988 */ /* 0x0007e40008000808 */
.L_x_15:
[----:B------:R-:W-:Y:S05]  /*0890*/  @P3 BREAK.RELIABLE B0 ;  /* 0x0000000000003942 */ /* 0x000fea0003800100 */
[----:B------:R-:W-:Y:S05]  /*08a0*/  @P3 BRA `(.L_x_17) ;  /* 0x0000000000243947 */ /* 0x000fea0003800000 */
[----:B------:R-:W4:Y:S01]  /*08b0*/  LDS R4, [UR8+0x8] ;  /* 0x00000808ff047984 */ /* 0x000f220008000800 */
[----:B--23--:R-:W-:-:S05]  /*08c0*/  IMAD.MOV.U32 R3, RZ, RZ, 0x6000 ;  /* 0x00006000ff037424 */ /* 0x00cfca00078e00ff */
[----:B----4-:R-:W-:-:S04]  /*08d0*/  LOP3.LUT R3, R4, 0x6000, R3, 0xd8, !PT ;  /* 0x0000600004037812 */ /* 0x010fc800078ed803 */
[----:B------:R-:W-:-:S05]  /*08e0*/  LOP3.LUT R3, R3, 0x400000, RZ, 0xb8, !PT ;  /* 0x0040000003037812 */ /* 0x000fca00078eb8ff */
[----:B------:R2:W-:Y:S02]  /*08f0*/  STS [UR8+0x8], R3 ;  /* 0x00000803ff007988 */ /* 0x0005e40008000808 */
.L_x_16:
[----:B------:R-:W-:Y:S05]  /*0900*/  BSYNC.RELIABLE B0 ;  /* 0x0000000000007941 */ /* 0x000fea0003800100 */
.L_x_13:
[----:B--2345:R-:W2:Y:S02]  /*0910*/  @!P3 LDS R3, [UR8+0x8] ;  /* 0x00000808ff03b984 */ /* 0x03cea40008000800 */
[----:B--2---:R-:W-:-:S05]  /*0920*/  @!P3 LOP3.LUT R3, R3, 0x8000, RZ, 0xb8, !PT ;  /* 0x000080000303b812 */ /* 0x004fca00078eb8ff */
[----:B------:R4:W-:Y:S02]  /*0930*/  @!P3 STS [UR8+0x8], R3 ;  /* 0x00000803ff00b988 */ /* 0x0009e40008000808 */
.L_x_17:
[----:B------:R-:W-:Y:S05]  /*0940*/  BSYNC.RECONVERGENT B1 ;  /* 0x0000000000017941 */ /* 0x000fea0003800200 */
.L_x_12:
[----:B------:R-:W-:Y:S05]  /*0950*/  WARPSYNC.ALL ;  /* 0x0000000000007948 */ /* 0x000fea0003800000 */
[----:B------:R-:W-:Y:S01]  /*0960*/  NOP ;  /* 0x0000000000007918 */ /* 0x000fe20000000000 */
[----:B------:R-:W-:Y:S05]  /*0970*/  @P0 BRA `(.L_x_18) ;  /* 0x0000000000300947 */ /* 0x000fea0003800000 */
[----:B--234-:R-:W2:Y:S01]  /*0980*/  S2R R3, SR_LANEID ;  /* 0x0000000000037919 */ /* 0x01cea20000000000 */
[----:B------:R-:W-:Y:S05]  /*0990*/  WARPSYNC.ALL ;  /* 0x0000000000007948 */ /* 0x000fea0003800000 */
[----:B------:R-:W-:Y:S01]  /*09a0*/  NOP ;  /* 0x0000000000007918 */ /* 0x000fe20000000000 */
[----:B--2---:R-:W-:-:S05]  /*09b0*/  IMAD.SHL.U32 R3, R3, 0x4, RZ ;  /* 0x0000000403037824 */ /* 0x004fca00078e00ff */
[----:B------:R-:W2:Y:S01]  /*09c0*/  LDS R9, [R3+UR8] ;  /* 0x0000000803097984 */ /* 0x000ea20008000800 */
[----:B------:R-:W-:-:S05]  /*09d0*/  IADD3 R4, P1, PT, R3, UR10, RZ ;  /* 0x0000000a03047c10 */ /* 0x000fca000ff3e0ff */
[----:B------:R-:W-:-:S05]  /*09e0*/  IMAD.X R5, RZ, RZ, UR11, P1 ;  /* 0x0000000bff057e24 */ /* 0x000fca00088e06ff */
[----:B--2---:R5:W2:Y:S01]  /*09f0*/  ATOMG.E.EXCH.STRONG.GPU PT, RZ, [R4], R9 ;  /* 0x0000000904ff73a8 */ /* 0x004aa200041ee100 */
[----:B------:R-:W-:-:S04]  /*0a00*/  DEPBAR {5,4,3,2,1,0} ;  /* 0x0000003f0000791a */ /* 0x000fc80000000000 */
[----:B------:R-:W3:Y:S02]  /*0a10*/  CCTL.E.C.LDCU.IV.DEEP [UR10] ;  /* 0x000000000a007540 */ /* 0x000ee40009c08000 */
[----:B---3--:R5:W-:Y:S01]  /*0a20*/  UTMACCTL.IV [UR10] ;  /* 0x000000000a0079b9 */ /* 0x008be20008000000 */
[----:B------:R-:W-:Y:S01]  /*0a30*/  NOP ;  /* 0x0000000000007918 */ /* 0x000fe20000000000 */
.L_x_18:
[----:B------:R-:W-:Y:S05]  /*0a40*/  @P0 BRA `(.L_x_19) ;  /* 0x00000000000c0947 */ /* 0x000fea0003800000 */
[----:B------:R0:W-:Y:S01]  /*0a50*/  UTMACMDFLUSH ;  /* 0x00000000000079b7 */ /* 0x0001e20000000000 */
[----:B------:R-:W-:Y:S05]  /*0a60*/  @P0 BRA `(.L_x_19) ;  /* 0x0000000000040947 */ /* 0x000fea0003800000 */
[----:B------:R-:W-:-:S04]  /*0a70*/  DEPBAR.LE SB0, 0x0 ;  /* 0x000080000000791a */ /* 0x000fc80000000000 */
.L_x_19:
[----:B------:R-:W-:Y:S05]  /*0a80*/  WARPSYNC.ALL ;  /* 0x0000000000007948 */ /* 0x000fea0003800000 */
[----:B------:R-:W-:Y:S01]  /*0a90*/  NOP ;  /* 0x0000000000007918 */ /* 0x000fe20000000000 */
[----:B--2---:R-:W-:Y:S06]  /*0aa0*/  BAR.SYNC.DEFER_BLOCKING 0x0 ;  /* 0x0000000000007b1d */ /* 0x004fec0000010000 */
[----:B------:R-:W-:Y:S02]  /*0ab0*/  BSSY.RECONVERGENT B1, `(.L_x_20) ;  /* 0x000000b000017945 */ /* 0x000fe40003800200 */
[----:B------:R-:W-:Y:S06]  /*0ac0*/  BAR.SYNC.DEFER_BLOCKING 0x0 ;  /* 0x0000000000007b1d */ /* 0x000fec0000010000 */
[----:B------:R2:W-:Y:S01]  /*0ad0*/  @!P0 STS [R7], RZ ;  /* 0x000000ff07008388 */ /* 0x0005e20000000800 */
[----:B------:R-:W-:Y:S01]  /*0ae0*/  NOP ;  /* 0x0000000000007918 */ /* 0x000fe20000000000 */
[----:B------:R-:W-:Y:S05]  /*0af0*/  @P3 BRA `(.L_x_21) ;  /* 0x0000000000183947 */ /* 0x000fea0003800000 */
[----:B---34-:R-:W3:Y:S01]  /*0b00*/  LDS R3, [UR8+0x8] ;  /* 0x00000808ff037984 */ /* 0x018ee20008000800 */
[----:B-----5:R-:W4:Y:S01]  /*0b10*/  LDC.64 R8, c[0x0][0x388] ;  /* 0x0000e200ff087b82 */ /* 0x020f220000000a00 */
[----:B------:R-:W-:Y:S02]  /*0b20*/  IMAD.MOV.U32 R4, RZ, RZ, 0x70 ;  /* 0x00000070ff047424 */ /* 0x000fe400078e00ff */
[----:B----4-:R4:W-:Y:S03]  /*0b30*/  STS.64 [UR8], R8 ;  /* 0x00000008ff007988 */ /* 0x0109e60008000a08 */
[----:B---3--:R-:W-:-:S05]  /*0b40*/  LOP3.LUT R3, R3, 0x10, R4, 0xd8, !PT ;  /* 0x0000001003037812 */ /* 0x008fca00078ed804 */
[----:B------:R4:W-:Y:S02]  /*0b50*/  STS [UR8+0x8], R3 ;  /* 0x00000803ff007988 */ /* 0x0009e40008000808 */
.L_x_21:
[----:B-----5:R-:W-:Y:S05]  /*0b60*/  BSYNC.RECONVERGENT B1 ;  /* 0x0000000000017941 */ /* 0x020fea0003800200 */
.L_x_20:
[----:B------:R-:W-:Y:S04]  /*0b70*/  BSSY.RECONVERGENT B2, `(.L_x_22) ;  /* 0x000000f000027945 */ /* 0x000fe80003800200 */
[----:B------:R-:W-:Y:S04]  /*0b80*/  BSSY.RELIABLE B1, `(.L_x_23) ;  /* 0x000000c000017945 */ /* 0x000fe80003800100 */
[----:B------:R-:W-:Y:S05]  /*0b90*/  @P3 BRA `(.L_x_24) ;  /* 0x0000000000283947 */ /* 0x000fea0003800000 */
[----:B---34-:R-:W3:Y:S01]  /*0ba0*/  LDS R3, [UR8+0x34] ;  /* 0x00003408ff037984 */ /* 0x018ee20008000800 */
[----:B------:R-:W-:Y:S01]  /*0bb0*/  IMAD.MOV.U32 R4, RZ, RZ, 0x3f000000 ;  /* 0x3f000000ff047424 */ /* 0x000fe200078e00ff */
[----:B------:R-:W-:Y:S05]  /*0bc0*/  @P3 BREAK.RELIABLE B1 ;  /* 0x0000000000013942 */ /* 0x000fea0003800100 */
[----:B---3--:R-:W-:-:S05]  /*0bd0*/  LOP3.LUT R3, R3, 0xff000000, R4, 0xb8, !PT ;  /* 0xff00000003037812 */ /* 0x008fca00078eb804 */
[----:B------:R3:W-:Y:S01]  /*0be0*/  STS [UR8+0x34], R3 ;  /* 0x00003403ff007988 */ /* 0x0007e20008000808 */
[----:B------:R-:W-:Y:S05]  /*0bf0*/  @P3 BRA `(.L_x_25) ;  /* 0x0000000000183947 */ /* 0x000fea0003800000 */
[----:B---3--:R-:W3:Y:S01]  /*0c00*/  LDS R3, [UR8+0x38] ;  /* 0x00003808ff037984 */ /* 0x008ee20008000800 */
[----:B------:R-:W-:-:S05]  /*0c10*/  IMAD.MOV.U32 R4, RZ, RZ, 0x3f ;  /* 0x0000003fff047424 */ /* 0x000fca00078e00ff */
[----:B---3--:R-:W-:-:S05]  /*0c20*/  LOP3.LUT R3, R3, 0xff, R4, 0xb8, !PT ;  /* 0x000000ff03037812 */ /* 0x008fca00078eb804 */
[----:B------:R5:W-:Y:S02]  /*0c30*/  STS [UR8+0x38], R3 ;  /* 0x00003803ff007988 */ /* 0x000be40008000808 */
.L_x_24:
[----:B------:R-:W-:Y:S05]  /*0c40*/  BSYNC.RELIABLE B1 ;  /* 0x0000000000017941 */ /* 0x000fea0003800100 */
.L_x_23:
[----:B------:R2:W-:Y:S02]  /*0c50*/  @!P3 STS [UR8+0x20], R11 ;  /* 0x0000200bff00b988 */ /* 0x0005e40008000808 */
.L_x_25:
[----:B------:R-:W-:Y:S05]  /*0c60*/  BSYNC.RECONVERGENT B2 ;  /* 0x0000000000027941 */ /* 0x000fea0003800200 */
.L_x_22:
[----:B------:R-:W-:Y:S05]  /*0c70*/  WARPSYNC.ALL ;  /* 0x0000000000007948 */ /* 0x000fea0003800000 */
[----:B------:R-:W-:Y:S01]  /*0c80*/  NOP ;  /* 0x0000000000007918 */ /* 0x000fe20000000000 */
[----:B---345:R-:W3:Y:S01]  /*0c90*/  LDC R3, c[0x0][0x39c] ;  /* 0x0000e700ff037b82 */ /* 0x038ee20000000800 */
[----:B------:R-:W-:Y:S01]  /*0ca0*/  BSSY.RECONVERGENT B2, `(.L_x_26) ;  /* 0x0000010000027945 */ /* 0x000fe20003800200 */
[----:B---3--:R-:W-:-:S05]  /*0cb0*/  VIADD R3, R3, 0xffffffff ;  /* 0xffffffff03037836 */ /* 0x008fca0000000000 */
[----:B------:R3:W-:Y:S01]  /*0cc0*/  @!P3 STS [UR8+0x24], R3 ;  /* 0x00002403ff00b988 */ /* 0x0007e20008000808 */
[----:B------:R-:W-:Y:S05]  /*0cd0*/  @P3 BRA `(.L_x_27) ;  /* 0x0000000000303947 */ /* 0x000fea0003800000 */
[----:B------:R-:W4:Y:S01]  /*0ce0*/  LDS R5, [UR8+0x34] ;  /* 0x00003408ff057984 */ /* 0x000f220008000800 */
[----:B------:R-:W5:Y:S03]  /*0cf0*/  LDC.64 R8, c[0x0][0x3b0] ;  /* 0x0000ec00ff087b82 */ /* 0x000f660000000a00 */
[----:B------:R-:W2:Y:S01]  /*0d00*/  LDS R4, [UR8+0x1c] ;  /* 0x00001c08ff047984 */ /* 0x000ea20008000800 */
[C---:B-----5:R-:W-:Y:S01]  /*0d10*/  SHF.L.U64.HI R9, R8.reuse, 0x1, R9 ;  /* 0x0000000108097819 */ /* 0x060fe20000010209 */
[----:B------:R-:W-:-:S03]  /*0d20*/  IMAD.SHL.U32 R8, R8, 0x2, RZ ;  /* 0x0000000208087824 */ /* 0x000fc600078e00ff */
[--C-:B--2---:R-:W-:Y:S02]  /*0d30*/  SHF.R.U32.HI R11, RZ, 0x4, R9.reuse ;  /* 0x00000004ff0b7819 */ /* 0x104fe40000011609 */
[----:B------:R-:W-:-:S05]  /*0d40*/  SHF.R.U64 R8, R8, 0x4, R9 ;  /* 0x0000000408087819 */ /* 0x000fca0000001209 */
[----:B------:R5:W-:Y:S01]  /*0d50*/  STS [UR8+0xc], R8 ;  /* 0x00000c08ff007988 */ /* 0x000be20008000808 */
[----:B----4-:R-:W-:Y:S02]  /*0d60*/  LOP3.LUT R5, R5, 0x7, RZ, 0xb8, !PT ;  /* 0x0000000705057812 */ /* 0x010fe400078eb8ff */
[----:B------:R-:W-:-:S03]  /*0d70*/  LOP3.LUT R4, R4, 0xf, R11, 0xb8, !PT ;  /* 0x0000000f04047812 */ /* 0x000fc600078eb80b */
[----:B------:R5:W-:Y:S04]  /*0d80*/  STS [UR8+0x34], R5 ;  /* 0x00003405ff007988 */ /* 0x000be80008000808 */
[----:B------:R5:W-:Y:S02]  /*0d90*/  STS [UR8+0x1c], R4 ;  /* 0x00001c04ff007988 */ /* 0x000be40008000808 */
.L_x_27:
[----:B------:R-:W-:Y:S05]  /*0da0*/  BSYNC.RECONVERGENT B2 ;  /* 0x0000000000027941 */ /* 0x000fea0003800200 */
.L_x_26:
[----:B------:R-:W-:Y:S04]  /*0db0*/  BSSY.RECONVERGENT B3, `(.L_x_28) ;  /* 0x000001a000037945 */ /* 0x000fe80003800200 */
[----:B------:R-:W-:Y:S04]  /*0dc0*/  BSSY.RELIABLE B2, `(.L_x_29) ;  /* 0x0000015000027945 */ /* 0x000fe80003800100 */
[----:B------:R-:W-:Y:S05]  /*0dd0*/  @P3 BRA `(.L_x_30) ;  /* 0x0000000000203947 */ /* 0x000fea0003800000 */
[----:B-----5:R-:W4:Y:S02]  /*0de0*/  LDS R4, [UR8+0x34] ;  /* 0x00003408ff047984 */ /* 0x020f240008000800 */
[----:B----4-:R-:W-:-:S05]  /*0df0*/  LOP3.LUT R4, R4, 0x38, RZ, 0xb8, !PT ;  /* 0x0000003804047812 */ /* 0x010fca00078eb8ff */
[----:B------:R4:W-:Y:S01]  /*0e00*/  STS [UR8+0x34], R4 ;  /* 0x00003404ff007988 */ /* 0x0009e20008000808 */
[----:B------:R-:W-:Y:S05]  /*0e10*/  @P3 BRA `(.L_x_31) ;  /* 0x0000000000203947 */ /* 0x000fea0003800000 */
[----:B----4-:R-:W4:Y:S01]  /*0e20*/  LDS R4, [UR8+0x8] ;  /* 0x00000808ff047984 */ /* 0x010f220008000800 */
[----:B------:R-:W-:-:S05]  /*0e30*/  IMAD.MOV.U32 R5, RZ, RZ, 0x780 ;  /* 0x00000780ff057424 */ /* 0x000fca00078e00ff */
[----:B----4-:R-:W-:-:S05]  /*0e40*/  LOP3.LUT R4, R4, 0x300, R5, 0xd8, !PT ;  /* 0x0000030004047812 */ /* 0x010fca00078ed805 */
[----:B------:R4:W-:Y:S02]  /*0e50*/  STS [UR8+0x8], R4 ;  /* 0x00000804ff007988 */ /* 0x0009e40008000808 */
.L_x_30:
[----:B------:R-:W-:Y:S05]  /*0e60*/  @P3 BRA `(.L_x_32) ;  /* 0x0000000000283947 */ /* 0x000fea0003800000 */
[----:B----45:R-:W4:Y:S02]  /*0e70*/  LDS R4, [UR8+0x8] ;  /* 0x00000808ff047984 */ /* 0x030f240008000800 */
[----:B----4-:R-:W-:-:S05]  /*0e80*/  LOP3.LUT R4, R4, 0x1800, RZ, 0xb8, !PT ;  /* 0x0000180004047812 */ /* 0x010fca00078eb8ff */
[----:B------:R5:W-:Y:S02]  /*0e90*/  STS [UR8+0x8], R4 ;  /* 0x00000804ff007988 */ /* 0x000be40008000808 */
.L_x_31:
[----:B------:R-:W-:Y:S05]  /*0ea0*/  @P3 BREAK.RELIABLE B2 ;  /* 0x0000000000023942 */ /* 0x000fea0003800100 */
[----:B------:R-:W-:Y:S05]  /*0eb0*/  @P3 BRA `(.L_x_33) ;  /* 0x0000000000243947 */ /* 0x000fea0003800000 */
[----:B----45:R-:W4:Y:S01]  /*0ec0*/  LDS R4, [UR8+0x8] ;  /* 0x00000808ff047984 */ /* 0x030f220008000800 */
[----:B------:R-:W-:-:S05]  /*0ed0*/  IMAD.MOV.U32 R5, RZ, RZ, 0x6000 ;  /* 0x00006000ff057424 */ /* 0x000fca00078e00ff */
[----:B----4-:R-:W-:-:S04]  /*0ee0*/  LOP3.LUT R4, R4, 0x6000, R5, 0xd8, !PT ;  /* 0x0000600004047812 */ /* 0x010fc800078ed805 */
[----:B------:R-:W-:-:S05]  /*0ef0*/  LOP3.LUT R4, R4, 0x400000, RZ, 0xb8, !PT ;  /* 0x0040000004047812 */ /* 0x000fca00078eb8ff */
[----:B------:R4:W-:Y:S02]  /*0f00*/  STS [UR8+0x8], R4 ;  /* 0x00000804ff007988 */ /* 0x0009e40008000808 */
.L_x_32:
[----:B------:R-:W-:Y:S05]  /*0f10*/  BSYNC.RELIABLE B2 ;  /* 0x0000000000027941 */ /* 0x000fea0003800100 */
.L_x_29:
[----:B----45:R-:W4:Y:S02]  /*0f20*/  @!P3 LDS R4, [UR8+0x8] ;  /* 0x00000808ff04b984 */ /* 0x030f240008000800 */
[----:B----4-:R-:W-:-:S05]  /*0f30*/  @!P3 LOP3.LUT R4, R4, 0x8000, RZ, 0xb8, !PT ;  /* 0x000080000404b812 */ /* 0x010fca00078eb8ff */
[----:B------:R4:W-:Y:S02]  /*0f40*/  @!P3 STS [UR8+0x8], R4 ;  /* 0x00000804ff00b988 */ /* 0x0009e40008000808 */
.L_x_33:
[----:B------:R-:W-:Y:S05]  /*0f50*/  BSYNC.RECONVERGENT B3 ;  /* 0x0000000000037941 */ /* 0x000fea0003800200 */
.L_x_28:
[----:B------:R-:W-:Y:S05]  /*0f60*/  WARPSYNC.ALL ;  /* 0x0000000000007948 */ /* 0x000fea0003800000 */
[----:B------:R-:W-:Y:S01]  /*0f70*/  NOP ;  /* 0x0000000000007918 */ /* 0x000fe20000000000 */
[----:B------:R-:W-:-:S04]  /*0f80*/  UIADD3 UR5, UPT, UPT, UR4, 0x80, URZ ;  /* 0x0000008004057890 */ /* 0x000fc8000fffe0ff */
[----:B------:R-:W-:-:S04]  /*0f90*/  UIADD3 UR6, UP0, UPT, UR5, UR12, URZ ;  /* 0x0000000c05067290 */ /* 0x000fc8000ff1e0ff */
[----:B------:R-:W-:Y:S01]  /*0fa0*/  ULEA.HI.X.SX32 UR7, UR5, UR13, 0x1, UP0 ;  /* 0x0000000d05077291 */ /* 0x000fe200080f0eff */
[----:B------:R-:W-:Y:S11]  /*0fb0*/  @P0 BRA `(.L_x_34) ;  /* 0x0000000000300947 */ /* 0x000ff60003800000 */
[----:B----45:R-:W4:Y:S01]  /*0fc0*/  S2R R4, SR_LANEID ;  /* 0x0000000000047919 */ /* 0x030f220000000000 */
[----:B------:R-:W-:Y:S05]  /*0fd0*/  WARPSYNC.ALL ;  /* 0x0000000000007948 */ /* 0x000fea0003800000 */
[----:B------:R-:W-:Y:S01]  /*0fe0*/  NOP ;  /* 0x0000000000007918 */ /* 0x000fe20000000000 */
[----:B----4-:R-:W-:-:S05]  /*0ff0*/  IMAD.SHL.U32 R8, R4, 0x4, RZ ;  /* 0x0000000404087824 */ /* 0x010fca00078e00ff */
[----:B------:R-:W4:Y:S01]  /*1000*/  LDS R9, [R8+UR8] ;  /* 0x0000000808097984 */ /* 0x000f220008000800 */
[----:B------:R-:W-:-:S05]  /*1010*/  IADD3 R4, P1, PT, R8, UR6, RZ ;  /* 0x0000000608047c10 */ /* 0x000fca000ff3e0ff */
[----:B------:R-:W-:-:S05]  /*1020*/  IMAD.X R5, RZ, RZ, UR7, P1 ;  /* 0x00000007ff057e24 */ /* 0x000fca00088e06ff */
[----:B----4-:R4:W5:Y:S01]  /*1030*/  ATOMG.E.EXCH.STRONG.GPU PT, RZ, [R4], R9 ;  /* 0x0000000904ff73a8 */ /* 0x01096200041ee100 */
[----:B------:R-:W-:-:S04]  /*1040*/  DEPBAR {5,4,3,2,1,0} ;  /* 0x0000003f0000791a */ /* 0x000fc80000000000 */
[----:B------:R-:W2:Y:S02]  /*1050*/  CCTL.E.C.LDCU.IV.DEEP [UR6] ;  /* 0x0000000006007540 */ /* 0x000ea40009c08000 */
[----:B--2---:R4:W-:Y:S01]  /*1060*/  UTMACCTL.IV [UR6] ;  /* 0x00000000060079b9 */ /* 0x0049e20008000000 */
[----:B------:R-:W-:Y:S01]  /*1070*/  NOP ;  /* 0x0000000000007918 */ /* 0x000fe20000000000 */
.L_x_34:
[----:B------:R-:W-:Y:S05]  /*1080*/  @P0 BRA `(.L_x_35) ;  /* 0x00000000000c0947 */ /* 0x000fea0003800000 */
[----:B------:R0:W-:Y:S01]  /*1090*/  UTMACMDFLUSH ;  /* 0x00000000000079b7 */ /* 0x0001e20000000000 */
[----:B------:R-:W-:Y:S05]  /*10a0*/  @P0 BRA `(.L_x_35) ;  /* 0x0000000000040947 */ /* 0x000fea0003800000 */
[----:B------:R-:W-:-:S04]  /*10b0*/  DEPBAR.LE SB0, 0x0 ;  /* 0x000080000000791a */ /* 0x000fc80000000000 */
.L_x_35:
[----:B------:R-:W-:Y:S05]  /*10c0*/  WARPSYNC.ALL ;  /* 0x0000000000007948 */ /* 0x000fea0003800000 */
[----:B------:R-:W-:Y:S01]  /*10d0*/  NOP ;  /* 0x0000000000007918 */ /* 0x000fe20000000000 */
[----:B-----5:R-:W-:Y:S06]  /*10e0*/  BAR.SYNC.DEFER_BLOCKING 0x0 ;  /* 0x0000000000007b1d */ /* 0x020fec0000010000 */
[----:B------:R-:W-:Y:S02]  /*10f0*/  BSSY.RECONVERGENT B3, `(.L_x_36) ;  /* 0x000000b000037945 */ /* 0x000fe40003800200 */
[----:B------:R-:W-:Y:S06]  /*1100*/  BAR.SYNC.DEFER_BLOCKING 0x0 ;  /* 0x0000000000007b1d */ /* 0x000fec0000010000 */
[----:B------:R5:W-:Y:S01]  /*1110*/  @!P0 STS [R7], RZ ;  /* 0x000000ff07008388 */ /* 0x000be20000000800 */
[----:B------:R-:W-:Y:S01]  /*1120*/  NOP ;  /* 0x0000000000007918 */ /* 0x000fe20000000000 */
[----:B------:R-:W-:Y:S05]  /*1130*/  @P3 BRA `(.L_x_37) ;  /* 0x0000000000183947 */ /* 0x000fea0003800000 */
[----:B----4-:R-:W4:Y:S01]  /*1140*/  LDS R4, [UR8+0x8] ;  /* 0x00000808ff047984 */ /* 0x010f220008000800 */
[----:B------:R-:W2:Y:S01]  /*1150*/  LDC.64 R8, c[0x0][0x390] ;  /* 0x0000e400ff087b82 */ /* 0x000ea20000000a00 */
[----:B------:R-:W-:Y:S02]  /*1160*/  IMAD.MOV.U32 R5, RZ, RZ, 0x70 ;  /* 0x00000070ff057424 */ /* 0x000fe400078e00ff */
[----:B--2---:R2:W-:Y:S03]  /*1170*/  STS.64 [UR8], R8 ;  /* 0x00000008ff007988 */ /* 0x0045e60008000a08 */
[----:B----4-:R-:W-:-:S05]  /*1180*/  LOP3.LUT R4, R4, 0x10, R5, 0xd8, !PT ;  /* 0x0000001004047812 */ /* 0x010fca00078ed805 */
[----:B------:R2:W-:Y:S02]  /*1190*/  STS [UR8+0x8], R4 ;  /* 0x00000804ff007988 */ /* 0x0005e40008000808 */
.L_x_37:
[----:B----4-:R-:W-:Y:S05]  /*11a0*/  BSYNC.RECONVERGENT B3 ;  /* 0x0000000000037941 */ /* 0x010fea0003800200 */
.L_x_36:
[----:B------:R-:W-:Y:S04]  /*11b0*/  BSSY.RECONVERGENT B4, `(.L_x_38) ;  /* 0x0000011000047945 */ /* 0x000fe80003800200 */
[----:B------:R-:W-:Y:S04]  /*11c0*/  BSSY.RELIABLE B3, `(.L_x_39) ;  /* 0x000000e000037945 */ /* 0x000fe80003800100 */
[----:B------:R-:W-:Y:S05]  /*11d0*/  @P3 BRA `(.L_x_40) ;  /* 0x0000000000243947 */ /* 0x000fea0003800000 */
[----:B--2---:R-:W2:Y:S01]  /*11e0*/  LDS R4, [UR8+0x34] ;  /* 0x00003408ff047984 */ /* 0x004ea20008000800 */
[----:B------:R-:W-:-:S05]  /*11f0*/  IMAD.MOV.U32 R5, RZ, RZ, 0x3f000000 ;  /* 0x3f000000ff057424 */ /* 0x000fca00078e00ff */
[----:B--2---:R-:W-:-:S05]  /*1200*/  LOP3.LUT R4, R4, 0xff000000, R5, 0xb8, !PT ;  /* 0xff00000004047812 */ /* 0x004fca00078eb805 */
[----:B------:R2:W-:Y:S01]  /*1210*/  STS [UR8+0x34], R4 ;  /* 0x00003404ff007988 */ /* 0x0005e20008000808 */
[----:B------:R-:W-:Y:S05]  /*1220*/  @P3 BRA `(.L_x_41) ;  /* 0x00000000001c3947 */ /* 0x000fea0003800000 */
[----:B--2---:R-:W2:Y:S01]  /*1230*/  LDS R4, [UR8+0x38] ;  /* 0x00003808ff047984 */ /* 0x004ea20008000800 */
[----:B------:R-:W-:-:S05]  /*1240*/  IMAD.MOV.U32 R5, RZ, RZ, 0x3f ;  /* 0x0000003fff057424 */ /* 0x000fca00078e00ff */
[----:B--2---:R-:W-:-:S05]  /*1250*/  LOP3.LUT R4, R4, 0xff, R5, 0xb8, !PT ;  /* 0x000000ff04047812 */ /* 0x004fca00078eb805 */
[----:B------:R4:W-:Y:S02]  /*1260*/  STS [UR8+0x38], R4 ;  /* 0x00003804ff007988 */ /* 0x0009e40008000808 */
.L_x_40:
[----:B------:R-:W-:Y:S05]  /*1270*/  @P3 BREAK.RELIABLE B3 ;  /* 0x0000000000033942 */ /* 0x000fea0003800100 */
[----:B------:R-:W-:Y:S05]  /*1280*/  @P3 BRA `(.L_x_42) ;  /* 0x00000000000c3947 */ /* 0x000fea0003800000 */
[----:B------:R2:W-:Y:S02]  /*1290*/  STS [UR8+0x20], R3 ;  /* 0x00002003ff007988 */ /* 0x0005e40008000808 */
.L_x_41:
[----:B------:R-:W-:Y:S05]  /*12a0*/  BSYNC.RELIABLE B3 ;  /* 0x0000000000037941 */ /* 0x000fea0003800100 */
.L_x_39:
[----:B------:R2:W-:Y:S02]  /*12b0*/  @!P3 STS [UR8+0x24], R2 ;  /* 0x00002402ff00b988 */ /* 0x0005e40008000808 */
.L_x_42:
[----:B------:R-:W-:Y:S05]  /*12c0*/  BSYNC.RECONVERGENT B4 ;  /* 0x0000000000047941 */ /* 0x000fea0003800200 */
.L_x_38:
[----:B------:R-:W-:Y:S05]  /*12d0*/  WARPSYNC.ALL ;  /* 0x0000000000007948 */ /* 0x000fea0003800000 */
[----:B------:R-:W-:Y:S01]  /*12e0*/  NOP ;  /* 0x0000000000007918 */ /* 0x000fe20000000000 */
[----:B------:R-:W-:Y:S04]  /*12f0*/  BSSY.RECONVERGENT B4, `(.L_x_43) ;  /* 0x000000e000047945 */ /* 0x000fe80003800200 */
[----:B------:R-:W-:Y:S05]  /*1300*/  @P3 BRA `(.L_x_44) ;  /* 0x0000000000303947 */ /* 0x000fea0003800000 */
[----:B--23--:R-:W2:Y:S01]  /*1310*/  LDS R3, [UR8+0x34] ;  /* 0x00003408ff037984 */ /* 0x00cea20008000800 */
[----:B----4-:R-:W3:Y:S03]  /*1320*/  LDC.64 R4, c[0x0][0x3b8] ;  /* 0x0000ee00ff047b82 */ /* 0x010ee60000000a00 */
[----:B------:R-:W4:Y:S01]  /*1330*/  LDS R2, [UR8+0x1c] ;  /* 0x00001c08ff027984 */ /* 0x000f220008000800 */
[C---:B---3--:R-:W-:Y:S01]  /*1340*/  SHF.L.U64.HI R5, R4.reuse, 0x1, R5 ;  /* 0x0000000104057819 */ /* 0x048fe20000010205 */
[----:B------:R-:W-:-:S03]  /*1350*/  IMAD.SHL.U32 R4, R4, 0x2, RZ ;  /* 0x0000000204047824 */ /* 0x000fc600078e00ff */
[--C-:B-----5:R-:W-:Y:S02]  /*1360*/  SHF.R.U32.HI R7, RZ, 0x4, R5.reuse ;  /* 0x00000004ff077819 */ /* 0x120fe40000011605 */
[----:B------:R-:W-:-:S05]  /*1370*/  SHF.R.U64 R4, R4, 0x4, R5 ;  /* 0x0000000404047819 */ /* 0x000fca0000001205 */
[----:B------:R3:W-:Y:S01]  /*1380*/  STS [UR8+0xc], R4 ;  /* 0x00000c04ff007988 */ /* 0x0007e20008000808 */
[----:B--2---:R-:W-:Y:S02]  /*1390*/  LOP3.LUT R3, R3, 0x7, RZ, 0xb8, !PT ;  /* 0x0000000703037812 */ /* 0x004fe400078eb8ff */
[----:B----4-:R-:W-:-:S03]  /*13a0*/  LOP3.LUT R2, R2, 0xf, R7, 0xb8, !PT ;  /* 0x0000000f02027812 */ /* 0x010fc600078eb807 */
[----:B------:R3:W-:Y:S04]  /*13b0*/  STS [UR8+0x34], R3 ;  /* 0x00003403ff007988 */ /* 0x0007e80008000808 */
[----:B------:R3:W-:Y:S02]  /*13c0*/  STS [UR8+0x1c], R2 ;  /* 0x00001c02ff007988 */ /* 0x0007e40008000808 */
.L_x_44:
[----:B------:R-:W-:Y:S05]  /*13d0*/  BSYNC.RECONVERGENT B4 ;  /* 0x0000000000047941 */ /* 0x000fea0003800200 */
.L_x_43:
[----:B------:R-:W-:Y:S04]  /*13e0*/  BSSY.RECONVERGENT B5, `(.L_x_45) ;  /* 0x000001a000057945 */ /* 0x000fe80003800200 */
[----:B------:R-:W-:Y:S04]  /*13f0*/  BSSY.RELIABLE B4, `(.L_x_46) ;  /* 0x0000015000047945 */ /* 0x000fe80003800100 */
[----:B------:R-:W-:Y:S05]  /*1400*/  @P3 BRA `(.L_x_47) ;  /* 0x0000000000203947 */ /* 0x000fea0003800000 */
[----:B--23--:R-:W2:Y:S02]  /*1410*/  LDS R2, [UR8+0x34] ;  /* 0x00003408ff027984 */ /* 0x00cea40008000800 */
[----:B--2---:R-:W-:-:S05]  /*1420*/  LOP3.LUT R2, R2, 0x38, RZ, 0xb8, !PT ;  /* 0x0000003802027812 */ /* 0x004fca00078eb8ff */
[----:B------:R2:W-:Y:S01]  /*1430*/  STS [UR8+0x34], R2 ;  /* 0x00003402ff007988 */ /* 0x0005e20008000808 */
[----:B------:R-:W-:Y:S05]  /*1440*/  @P3 BRA `(.L_x_48) ;  /* 0x0000000000203947 */ /* 0x000fea0003800000 */
[----:B--2---:R-:W2:Y:S01]  /*1450*/  LDS R2, [UR8+0x8] ;  /* 0x00000808ff027984 */ /* 0x004ea20008000800 */
[----:B------:R-:W-:-:S05]  /*1460*/  IMAD.MOV.U32 R3, RZ, RZ, 0x780 ;  /* 0x00000780ff037424 */ /* 0x000fca00078e00ff */
[----:B--2---:R-:W-:-:S05]  /*1470*/  LOP3.LUT R2, R2, 0x300, R3, 0xd8, !PT ;  /* 0x0000030002027812 */ /* 0x004fca00078ed803 */
[----:B------:R2:W-:Y:S02]  /*1480*/  STS [UR8+0x8], R2 ;  /* 0x00000802ff007988 */ /* 0x0005e40008000808 */
.L_x_47:
[----:B------:R-:W-:Y:S05]  /*1490*/  @P3 BRA `(.L_x_49) ;  /* 0x0000000000283947 */ /* 0x000fea0003800000 */
[----:B--23--:R-:W2:Y:S02]  /*14a0*/  LDS R2, [UR8+0x8] ;  /* 0x00000808ff027984 */ /* 0x00cea40008000800 */
[----:B--2---:R-:W-:-:S05]  /*14b0*/  LOP3.LUT R2, R2, 0x1800, RZ, 0xb8, !PT ;  /* 0x0000180002027812 */ /* 0x004fca00078eb8ff */
[----:B------:R3:W-:Y:S02]  /*14c0*/  STS [UR8+0x8], R2 ;  /* 0x00000802ff007988 */ /* 0x0007e40008000808 */
.L_x_48:
[----:B------:R-:W-:Y:S05]  /*14d0*/  @P3 BREAK.RELIABLE B4 ;  /* 0x0000000000043942 */ /* 0x000fea0003800100 */
[----:B------:R-:W-:Y:S05]  /*14e0*/  @P3 BRA `(.L_x_50) ;  /* 0x0000000000243947 */ /* 0x000fea0003800000 */
[----:B--23--:R-:W2:Y:S01]  /*14f0*/  LDS R2, [UR8+0x8] ;  /* 0x00000808ff027984 */ /* 0x00cea20008000800 */
[----:B------:R-:W-:-:S05]  /*1500*/  IMAD.MOV.U32 R3, RZ, RZ, 0x6000 ;  /* 0x00006000ff037424 */ /* 0x000fca00078e00ff */
[----:B--2---:R-:W-:-:S04]  /*1510*/  LOP3.LUT R2, R2, 0x6000, R3, 0xd8, !PT ;  /* 0x0000600002027812 */ /* 0x004fc800078ed803 */
[----:B------:R-:W-:-:S05]  /*1520*/  LOP3.LUT R2, R2, 0x400000, RZ, 0xb8, !PT ;  /* 0x0040000002027812 */ /* 0x000fca00078eb8ff */
[----:B------:R2:W-:Y:S02]  /*1530*/  STS [UR8+0x8], R2 ;  /* 0x00000802ff007988 */ /* 0x0005e40008000808 */
.L_x_49:
[----:B------:R-:W-:Y:S05]  /*1540*/  BSYNC.RELIABLE B4 ;  /* 0x0000000000047941 */ /* 0x000fea0003800100 */
.L_x_46:
[----:B--23--:R-:W2:Y:S02]  /*1550*/  @!P3 LDS R2, [UR8+0x8] ;  /* 0x00000808ff02b984 */ /* 0x00cea40008000800 */
[----:B--2---:R-:W-:-:S05]  /*1560*/  @!P3 LOP3.LUT R2, R2, 0x8000, RZ, 0xb8, !PT ;  /* 0x000080000202b812 */ /* 0x004fca00078eb8ff */
[----:B------:R2:W-:Y:S02]  /*1570*/  @!P3 STS [UR8+0x8], R2 ;  /* 0x00000802ff00b988 */ /* 0x0005e40008000808 */
.L_x_50:
[----:B------:R-:W-:Y:S05]  /*1580*/  BSYNC.RECONVERGENT B5 ;  /* 0x0000000000057941 */ /* 0x000fea0003800200 */
.L_x_45:
[----:B------:R-:W-:Y:S05]  /*1590*/  WARPSYNC.ALL ;  /* 0x0000000000007948 */ /* 0x000fea0003800000 */
[----:B------:R-:W-:Y:S01]  /*15a0*/  NOP ;  /* 0x0000000000007918 */ /* 0x000fe20000000000 */
[----:B------:R-:W-:-:S04]  /*15b0*/  UIADD3 UR4, UPT, UPT, UR4, 0x100, URZ ;  /* 0x0000010004047890 */ /* 0x000fc8000fffe0ff */
[----:B------:R-:W-:-:S04]  /*15c0*/  UIADD3 UR12, UP0, UPT, UR4, UR12, URZ ;  /* 0x0000000c040c7290 */ /* 0x000fc8000ff1e0ff */
[----:B------:R-:W-:Y:S01]  /*15d0*/  ULEA.HI.X.SX32 UR13, UR4, UR13, 0x1, UP0 ;  /* 0x0000000d040d7291 */ /* 0x000fe200080f0eff */
[----:B------:R-:W-:Y:S11]  /*15e0*/  @P0 BRA `(.L_x_51) ;  /* 0x0000000000300947 */ /* 0x000ff60003800000 */
[----:B--23--:R-:W2:Y:S01]  /*15f0*/  S2R R2, SR_LANEID ;  /* 0x0000000000027919 */ /* 0x00cea20000000000 */
[----:B------:R-:W-:Y:S05]  /*1600*/  WARPSYNC.ALL ;  /* 0x0000000000007948 */ /* 0x000fea0003800000 */
[----:B------:R-:W-:Y:S01]  /*1610*/  NOP ;  /* 0x0000000000007918 */ /* 0x000fe20000000000 */
[----:B--2-4-:R-:W-:-:S05]  /*1620*/  IMAD.SHL.U32 R4, R2, 0x4, RZ ;  /* 0x0000000402047824 */ /* 0x014fca00078e00ff */
[----:B------:R-:W2:Y:S01]  /*1630*/  LDS R5, [R4+UR8] ;  /* 0x0000000804057984 */ /* 0x000ea20008000800 */
[----:B------:R-:W-:-:S05]  /*1640*/  IADD3 R2, P1, PT, R4, UR12, RZ ;  /* 0x0000000c04027c10 */ /* 0x000fca000ff3e0ff */
[----:B------:R-:W-:-:S05]  /*1650*/  IMAD.X R3, RZ, RZ, UR13, P1 ;  /* 0x0000000dff037e24 */ /* 0x000fca00088e06ff */
[----:B--2---:R2:W3:Y:S01]  /*1660*/  ATOMG.E.EXCH.STRONG.GPU PT, RZ, [R2], R5 ;  /* 0x0000000502ff73a8 */ /* 0x0044e200041ee100 */
[----:B------:R-:W-:-:S04]  /*1670*/  DEPBAR {5,4,3,2,1,0} ;  /* 0x0000003f0000791a */ /* 0x000fc80000000000 */
[----:B------:R-:W4:Y:S02]  /*1680*/  CCTL.E.C.LDCU.IV.DEEP [UR12] ;  /* 0x000000000c007540 */ /* 0x000f240009c08000 */
[----:B----4-:R2:W-:Y:S01]  /*1690*/  UTMACCTL.IV [UR12] ;  /* 0x000000000c0079b9 */ /* 0x0105e20008000000 */
[----:B------:R-:W-:Y:S01]  /*16a0*/  NOP ;  /* 0x0000000000007918 */ /* 0x000fe20000000000 */
.L_x_51:
[----:B------:R-:W-:Y:S05]  /*16b0*/  @P0 BRA `(.L_x_52) ;  /* 0x00000000000c0947 */ /* 0x000fea0003800000 */
[----:B------:R0:W-:Y:S01]  /*16c0*/  UTMACMDFLUSH ;  /* 0x00000000000079b7 */ /* 0x0001e20000000000 */
[----:B------:R-:W-:Y:S05]  /*16d0*/  @P0 BRA `(.L_x_52) ;  /* 0x0000000000040947 */ /* 0x000fea0003800000 */
[----:B------:R-:W-:-:S04]  /*16e0*/  DEPBAR.LE SB0, 0x0 ;  /* 0x000080000000791a */ /* 0x000fc80000000000 */
.L_x_52:
[----:B------:R-:W-:Y:S05]  /*16f0*/  WARPSYNC.ALL ;  /* 0x0000000000007948 */ /* 0x000fea0003800000 */
[----:B------:R-:W-:Y:S01]  /*1700*/  NOP ;  /* 0x0000000000007918 */ /* 0x000fe20000000000 */
[----:B---3--:R-:W-:Y:S01]  /*1710*/  BAR.SYNC.DEFER_BLOCKING 0x0 ;  /* 0x0000000000007b1d */ /* 0x008fe20000010000 */
[----:B------:R-:W-:Y:S01]  /*1720*/  ISETP.GE.AND P0, PT, R6, 0x1, PT ;  /* 0x000000010600780c */ /* 0x000fe20003f06270 */
[----:B------:R-:W-:Y:S01]  /*1730*/  USHF.L.U32 UR31, UR31, 0x6, URZ ;  /* 0x000000061f1f7899 */ /* 0x000fe200080006ff */
[----:B--2---:R-:W-:Y:S01]  /*1740*/  SHF.R.U32.HI R2, RZ, 0x5, R0 ;  /* 0x00000005ff027819 */ /* 0x004fe20000011600 */
[----:B------:R-:W-:-:S02]  /*1750*/  USHF.L.U32 UR27, UR27, 0x6, URZ ;  /* 0x000000061b1b7899 */ /* 0x000fc400080006ff */
[----:B------:R-:W-:Y:S01]  /*1760*/  VOTEU.ALL UP0, P3 ;  /* 0x0000000000ff7886 */ /* 0x000fe20001800000 */
[----:B------:R-:W-:Y:S01]  /*1770*/  UMOV UR4, 0x1 ;  /* 0x0000000100047882 */ /* 0x000fe20000000000 */
[----:B------:R-:W-:Y:S01]  /*1780*/  VOTEU.ALL UP1, P3 ;  /* 0x0000000000ff7886 */ /* 0x000fe20001820000 */
[----:B------:R-:W-:Y:S02]  /*1790*/  R2UR UR9, R2 ;  /* 0x00000000020972ca */ /* 0x000fe400000e0000 */
[----:B------:R-:W-:-:S04]  /*17a0*/  @!UP0 UIADD3 UR14, UPT, UPT, -UR4, 0x100000, URZ ;  /* 0x00100000040e8890 */ /* 0x000fc8000fffe1ff */
[----:B------:R-:W-:Y:S02]  /*17b0*/  @!UP0 USHF.L.U32 UR15, UR14, 0xb, URZ ;  /* 0x0000000b0e0f8899 */ /* 0x000fe400080006ff */
[----:B------:R-:W-:Y:S02]  /*17c0*/  @!UP0 USHF.L.U32 UR14, UR14, 0x1, URZ ;  /* 0x000000010e0e8899 */ /* 0x000fe400080006ff */
[----:B------:R-:W-:-:S04]  /*17d0*/  @!UP0 UIADD3 UR4, UPT, UPT, -UR4, 0x100000, URZ ;  /* 0x0010000004048890 */ /* 0x000fc8000fffe1ff */
[----:B------:R-:W-:Y:S02]  /*17e0*/  @!UP0 USHF.L.U32 UR5, UR4, 0xb, URZ ;  /* 0x0000000b04058899 */ /* 0x000fe400080006ff */
[----:B------:R-:W-:Y:S01]  /*17f0*/  @!UP0 USHF.L.U32 UR4, UR4, 0x1, URZ ;  /* 0x0000000104048899 */ /* 0x000fe200080006ff */
[----:B------:R-:W-:Y:S01]  /*1800*/  VOTEU.ALL UP0, P3 ;  /* 0x0000000000ff7886 */ /* 0x000fe20001800000 */
[----:B------:R-:W2:Y:S04]  /*1810*/  FENCE.VIEW.ASYNC.S ;  /* 0x00000000000073c6 */ /* 0x000ea80000000000 */
[----:B--2---:R2:W3:Y:S06]  /*1820*/  @!UP0 SYNCS.EXCH.64 URZ, [UR8+0x8000], UR14 ;  /* 0x0080000e08ff85b2 */ /* 0x0044ec0008000100 */
[----:B------:R2:W4:Y:S01]  /*1830*/  @!UP1 SYNCS.EXCH.64 URZ, [UR8+0x8010], UR4 ;  /* 0x0080100408ff95b2 */ /* 0x0005220008000100 */
[----:B------:R-:W-:Y:S05]  /*1840*/  @!P0 BRA `(.L_x_53) ;  /* 0x00000008008c8947 */ /* 0x000fea0003800000 */
[----:B---34-:R-:W-:Y:S01]  /*1850*/  BAR.SYNC.DEFER_BLOCKING 0x0 ;  /* 0x0000000000007b1d */ /* 0x018fe20000010000 */
[----:B------:R-:W-:Y:S01]  /*1860*/  @!P3 IMAD.MOV.U32 R2, RZ, RZ, 0x8000 ;  /* 0x00008000ff02b424 */ /* 0x000fe200078e00ff */
[----:B------:R-:W-:Y:S01]  /*1870*/  ELECT P1, URZ, PT ;  /* 0x0000000000ff782f */ /* 0x000fe20003820000 */
[----:B--2---:R-:W-:-:S03]  /*1880*/  ULOP3.LUT UR5, UR9, 0x1, URZ, 0xc0, !UPT ;  /* 0x0000000109057892 */ /* 0x004fc6000f8ec0ff */
[C---:B------:R-:W-:Y:S02]  /*1890*/  ISETP.LT.U32.AND P1, PT, R20.reuse, 0x40, P1 ;  /* 0x000000401400780c */ /* 0x040fe40000f21070 */
[----:B------:R-:W-:Y:S01]  /*18a0*/  ELECT P0, URZ, PT ;  /* 0x0000000000ff782f */ /* 0x000fe20003800000 */
[----:B------:R-:W-:Y:S02]  /*18b0*/  ULEA UR20, UR5, UR8, 0xd ;  /* 0x0000000805147291 */ /* 0x000fe4000f8e68ff */
[----:B------:R-:W-:Y:S01]  /*18c0*/  USHF.L.U32 UR22, UR5, 0x6, URZ ;  /* 0x0000000605167899 */ /* 0x000fe200080006ff */
[----:B------:R-:W-:Y:S01]  /*18d0*/  ISETP.LT.U32.AND P0, PT, R20, 0x40, P0 ;  /* 0x000000401400780c */ /* 0x000fe20000701070 */
[----:B------:R-:W-:Y:S01]  /*18e0*/  UMOV UR23, UR31 ;  /* 0x0000001f00177c82 */ /* 0x000fe20008000000 */
[----:B------:R-:W-:Y:S02]  /*18f0*/  UIADD3 UR4, UPT, UPT, UR8, 0x4000, URZ ;  /* 0x0000400008047890 */ /* 0x000fe4000fffe0ff */
[----:B------:R-:W-:-:S02]  /*1900*/  USHF.R.U32.HI UR14, URZ, 0x4, UR8 ;  /* 0x00000004ff0e7899 */ /* 0x000fc40008011608 */
[----:B------:R-:W-:Y:S01]  /*1910*/  UMOV UR26, UR22 ;  /* 0x00000016001a7c82 */ /* 0x000fe20008000000 */
[----:B------:R-:W-:Y:S01]  /*1920*/  VOTEU.ANY UP0, P1 ;  /* 0x0000000000ff7886 */ /* 0x000fe20000800100 */
[----:B------:R-:W-:Y:S02]  /*1930*/  USHF.R.U32.HI UR4, URZ, 0x4, UR4 ;  /* 0x00000004ff047899 */ /* 0x000fe40008011604 */
[----:B------:R-:W-:Y:S01]  /*1940*/  USGXT.U32 UR14, UR14, 0xe ;  /* 0x0000000e0e0e789a */ /* 0x000fe20008000000 */
[----:B------:R2:W-:Y:S01]  /*1950*/  @!P3 SYNCS.ARRIVE.TRANS64 RZ, [UR8+0x8000], R2 ;  /* 0x00800002ffffb9a7 */ /* 0x0005e20008000008 */
[----:B------:R3:W-:Y:S06]  /*1960*/  MEMBAR.ALL.CTA ;  /* 0x0000000000007992 */ /* 0x0007ec0000008000 */
[----:B---3--:R-:W3:Y:S01]  /*1970*/  FENCE.VIEW.ASYNC.S ;  /* 0x00000000000073c6 */ /* 0x008ee20000000000 */
[----:B------:R-:W-:Y:S01]  /*1980*/  @UP0 UIADD3 UR21, UPT, UPT, UR8, 0x8000, URZ ;  /* 0x0000800008150890 */ /* 0x000fe2000fffe0ff */
[----:B---3--:R-:W-:Y:S01]  /*1990*/  VOTEU.ANY UP0, P1 ;  /* 0x0000000000ff7886 */ /* 0x008fe20000800100 */
[----:B------:R-:W-:Y:S01]  /*19a0*/  VOTEU.ANY UP1, P0 ;  /* 0x0000000000ff7886 */ /* 0x000fe20000020100 */
[----:B------:R-:W-:Y:S01]  /*19b0*/  USGXT.U32 UR18, UR4, 0xe ;  /* 0x0000000e0412789a */ /* 0x000fe20008000000 */
[----:B------:R-:W-:-:S02]  /*19c0*/  UMOV UR15, 0x40004040 ;  /* 0x40004040000f7882 */ /* 0x000fc40000000000 */
[----:B------:R-:W-:Y:S01]  /*19d0*/  UMOV UR4, URZ ;  /* 0x000000ff00047c82 */ /* 0x000fe20008000000 */
[----:B------:R-:W-:Y:S02]  /*19e0*/  @UP1 UIADD3 UR24, UPT, UPT, UR20, 0x4000, URZ ;  /* 0x0000400014181890 */ /* 0x000fe4000fffe0ff */
[----:B------:R-:W-:Y:S01]  /*19f0*/  @UP1 UIADD3 UR25, UPT, UPT, UR8, 0x8000, URZ ;  /* 0x0000800008191890 */ /* 0x000fe2000fffe0ff */
[----:B------:R-:W-:Y:S01]  /*1a00*/  VOTEU.ANY UP1, P0 ;  /* 0x0000000000ff7886 */ /* 0x000fe20000020100 */
[----:B------:R-:W-:Y:S01]  /*1a10*/  UMOV UR19, 0x40004040 ;  /* 0x4000404000137882 */ /* 0x000fe20000000000 */
[----:B------:R-:W-:Y:S06]  /*1a20*/  BAR.SYNC.DEFER_BLOCKING 0x0 ;  /* 0x0000000000007b1d */ /* 0x000fec0000010000 */
[----:B------:R3:W-:Y:S01]  /*1a30*/  @UP0 UTMALDG.2D [UR20], [UR10] ;  /* 0x000000140a0005b4 */ /* 0x0007e20008008000 */
[----:B------:R-:W-:-:S04]  /*1a40*/  UIADD3 UR16, UP0, UPT, UR14, 0x2, URZ ;  /* 0x000000020e107890 */ /* 0x000fc8000ff1e0ff */
[----:B------:R-:W-:Y:S01]  /*1a50*/  UIADD3.X UR17, UPT, UPT, UR4, 0x40004040, URZ, UP0, !UPT ;  /* 0x4000404004117890 */ /* 0x000fe200087fe4ff */
[----:B------:R-:W-:Y:S03]  /*1a60*/  BAR.SYNC.DEFER_BLOCKING 0x0 ;  /* 0x0000000000007b1d */ /* 0x000fe60000010000 */
[----:B------:R-:W-:Y:S02]  /*1a70*/  UIADD3.64 UR34, UPT, UPT, UR16, 0x4, URZ ;  /* 0x0000000410227897 */ /* 0x000fe4000fffe0ff */
[----:B------:R-:W-:Y:S02]  /*1a80*/  UIADD3.64 UR36, UPT, UPT, UR16, 0x1fe, URZ ;  /* 0x000001fe10247897 */ /* 0x000fe4000fffe0ff */
[----:B------:R-:W-:Y:S02]  /*1a90*/  UIADD3.64 UR38, UPT, UPT, UR16, 0x200, URZ ;  /* 0x0000020010267897 */ /* 0x000fe4000fffe0ff */
[----:B------:R-:W-:-:S02]  /*1aa0*/  UIADD3.64 UR40, UPT, UPT, UR16, 0x202, URZ ;  /* 0x0000020210287897 */ /* 0x000fc4000fffe0ff */
[----:B------:R-:W-:Y:S02]  /*1ab0*/  UIADD3.64 UR42, UPT, UPT, UR16, 0x204, URZ ;  /* 0x00000204102a7897 */ /* 0x000fe4000fffe0ff */
[----:B---3--:R-:W-:Y:S02]  /*1ac0*/  UIADD3 UR20, UP0, UPT, UR18, 0x2, URZ ;  /* 0x0000000212147890 */ /* 0x008fe4000ff1e0ff */
[----:B------:R-:W-:Y:S02]  /*1ad0*/  UIADD3.64 UR22, UPT, UPT, UR16, 0x2, URZ ;  /* 0x0000000210167897 */ /* 0x000fe4000fffe0ff */
[----:B------:R-:W-:Y:S02]  /*1ae0*/  UIADD3.X UR21, UPT, UPT, UR4, 0x40004040, URZ, UP0, !UPT ;  /* 0x4000404004157890 */ /* 0x000fe400087fe4ff */
[----:B------:R-:W-:Y:S02]  /*1af0*/  UISETP.NE.U32.AND UP0, UPT, UR9, URZ, UPT ;  /* 0x000000ff0900728c */ /* 0x000fe4000bf05070 */
[----:B------:R-:W-:-:S02]  /*1b00*/  UIADD3.64 UR44, UPT, UPT, UR20, 0x2, URZ ;  /* 0x00000002142c7897 */ /* 0x000fc4000fffe0ff */
[----:B------:R-:W-:Y:S02]  /*1b10*/  UIADD3.64 UR46, UPT, UPT, UR20, 0x4, URZ ;  /* 0x00000004142e7897 */ /* 0x000fe4000fffe0ff */
[----:B------:R-:W-:Y:S01]  /*1b20*/  UIADD3.64 UR48, UPT, UPT, UR20, 0x1fe, URZ ;  /* 0x000001fe14307897 */ /* 0x000fe2000fffe0ff */
[----:B------:R2:W-:Y:S01]  /*1b30*/  @UP1 UTMALDG.2D [UR24], [UR6] ;  /* 0x00000018060015b4 */ /* 0x0005e20008008000 */
[----:B------:R-:W-:Y:S02]  /*1b40*/  UIADD3.64 UR50, UPT, UPT, UR20, 0x200, URZ ;  /* 0x0000020014327897 */ /* 0x000fe4000fffe0ff */
[----:B------:R-:W-:Y:S02]  /*1b50*/  UIADD3.64 UR52, UPT, UPT, UR20, 0x202, URZ ;  /* 0x0000020214347897 */ /* 0x000fe4000fffe0ff */
[----:B------:R-:W-:Y:S01]  /*1b60*/  UIADD3.64 UR54, UPT, UPT, UR20, 0x204, URZ ;  /* 0x0000020414367897 */ /* 0x000fe2000fffe0ff */
[----:B------:R-:W-:Y:S06]  /*1b70*/  BAR.SYNC.DEFER_BLOCKING 0x0 ;  /* 0x0000000000007b1d */ /* 0x000fec0000010000 */
[----:B------:R-:W3:Y:S02]  /*1b80*/  SYNCS.PHASECHK.TRANS64.TRYWAIT P0, [UR8+0x8000], RZ ;  /* 0x008000ffff0075a7 */ /* 0x000ee40008001108 */
[----:B--23--:R-:W-:Y:S05]  /*1b90*/  @!P0 BRA `(.L_x_54) ;  /* 0x0000000c002c8947 */ /* 0x00cfea0003800000 */
.L_x_66:
[----:B------:R-:W-:Y:S05]  /*1ba0*/  BRA.U UP0, `(.L_x_55) ;  /* 0x0000000100647547 */ /* 0x000fea000b800000 */
[----:B------:R-:W-:Y:S01]  /*1bb0*/  UMOV UR4, 0x0 ;  /* 0x0000000000047882 */ /* 0x000fe20000000000 */
[----:B------:R-:W-:Y:S01]  /*1bc0*/  UMOV UR5, 0x4100010 ;  /* 0x0410001000057882 */ /* 0x000fe20000000000 */
[----:B------:R-:W-:Y:S01]  /*1bd0*/  UMOV UR24, 0x0 ;  /* 0x0000000000187882 */ /* 0x000fe20000000000 */
[----:B------:R-:W-:Y:S01]  /*1be0*/  UMOV UR25, 0x4100010 ;  /* 0x0410001000197882 */ /* 0x000fe20000000000 */
[----:B------:R-:W-:Y:S01]  /*1bf0*/  UMOV UR28, 0x0 ;  /* 0x00000000001c7882 */ /* 0x000fe20000000000 */
[----:B------:R-:W-:Y:S01]  /*1c00*/  UMOV UR29, 0x4100010 ;  /* 0x04100010001d7882 */ /* 0x000fe20000000000 */
[----:B------:R2:W-:Y:S01]  /*1c10*/  UTCHMMA gdesc[UR14], gdesc[UR18], tmem[UR32], tmem[UR4], idesc[UR5], !UPT ;  /* 0x00ff04120e0075ea */ /* 0x0005e2000f800020 */
[----:B------:R-:W-:Y:S01]  /*1c20*/  UMOV UR56, 0x0 ;  /* 0x0000000000387882 */ /* 0x000fe20000000000 */
[----:B------:R-:W-:Y:S01]  /*1c30*/  UMOV UR57, 0x4100010 ;  /* 0x0410001000397882 */ /* 0x000fe20000000000 */
[----:B------:R2:W-:Y:S01]  /*1c40*/  UTCHMMA gdesc[UR16], gdesc[UR20], tmem[UR32], tmem[UR24], idesc[UR25], UPT ;  /* 0x00ff1814100075ea */ /* 0x0005e2000b800020 */
        /* <DEDUP_REMOVED lines=12> */
[----:B------:R2:W-:Y:S01]  /*1d10*/  UTCHMMA gdesc[UR40], gdesc[UR52], tmem[UR32], tmem[UR62], idesc[UR63], UPT ;  /* 0x00ff3e34280075ea */ /* 0x0005e2000b800020 */
[----:B------:R2:W-:Y:S01]  /*1d20*/  UTCHMMA gdesc[UR42], gdesc[UR54], tmem[UR32], tmem[UR64], idesc[UR65], UPT ;  /* 0x00ff40362a0075ea */ /* 0x0005e2000b800020 */
[----:B------:R-:W-:Y:S01]  /*1d30*/  NOP ;  /* 0x0000000000007918 */ /* 0x000fe20000000000 */
.L_x_55:
[----:B------:R-:W-:Y:S01]  /*1d40*/  ELECT P0, URZ, PT ;  /* 0x0000000000ff782f */ /* 0x000fe20003800000 */
[----:B--2---:R-:W-:-:S03]  /*1d50*/  UIADD3 UR4, UPT, UPT, UR8, 0x8010, URZ ;  /* 0x0000801008047890 */ /* 0x004fc6000fffe0ff */
[----:B------:R-:W-:Y:S01]  /*1d60*/  ISETP.LT.U32.AND P0, PT, R20, 0x20, P0 ;  /* 0x000000201400780c */ /* 0x000fe20000701070 */
[----:B------:R-:W-:-:S12]  /*1d70*/  UMOV UR5, URZ ;  /* 0x000000ff00057c82 */ /* 0x000fd80008000000 */
[----:B------:R-:W-:Y:S01]  /*1d80*/  VOTEU.ANY UP0, P0 ;  /* 0x0000000000ff7886 */ /* 0x000fe20000000100 */
[----:B------:R-:W-:Y:S01]  /*1d90*/  VOTEU.ANY UP1, P0 ;  /* 0x0000000000ff7886 */ /* 0x000fe20000020100 */
[----:B------:R-:W-:-:S03]  /*1da0*/  ISETP.GE.U32.AND P0, PT, R6, 0x81, PT ;  /* 0x000000810600780c */ /* 0x000fc60003f06070 */
[----:B------:R-:W-:Y:S02]  /*1db0*/  @UP0 UMOV UR24, UR4 ;  /* 0x0000000400180c82 */ /* 0x000fe40008000000 */
[----:B------:R2:W-:Y:S01]  /*1dc0*/  @UP1 UTCBAR [UR24], URZ ;  /* 0x000000ff180013e9 */ /* 0x0005e200080000ff */
[----:B------:R-:W-:Y:S06]  /*1dd0*/  BAR.SYNC.DEFER_BLOCKING 0x0 ;  /* 0x0000000000007b1d */ /* 0x000fec0000010000 */
[----:B------:R-:W3:Y:S02]  /*1de0*/  SYNCS.PHASECHK.TRANS64.TRYWAIT P1, [UR8+0x8010], RZ ;  /* 0x008010ffff0075a7 */ /* 0x000ee40008021108 */
[----:B--23--:R-:W-:Y:S05]  /*1df0*/  @!P1 BRA `(.L_x_56) ;  /* 0x0000000800a09947 */ /* 0x00cfea0003800000 */
.L_x_67:
[----:B------:R-:W-:Y:S05]  /*1e00*/  @!P0 BRA `(.L_x_53) ;  /* 0x00000004001c8947 */ /* 0x000fea0003800000 */
[----:B------:R-:W-:Y:S01]  /*1e10*/  IMAD.MOV.U32 R2, RZ, RZ, 0x1 ;  /* 0x00000001ff027424 */ /* 0x000fe200078e00ff */
[----:B------:R-:W2:Y:S01]  /*1e20*/  LDCU UR68, c[0x0][0x3a0] ;  /* 0x00007400ff4477ac */ /* 0x000ea20008000800 */
[----:B------:R-:W-:-:S05]  /*1e30*/  UMOV UR33, 0x80 ;  /* 0x0000008000217882 */ /* 0x000fca0000000000 */
.L_x_60:
[----:B------:R-:W-:Y:S01]  /*1e40*/  BAR.SYNC.DEFER_BLOCKING 0x0 ;  /* 0x0000000000007b1d */ /* 0x000fe20000010000 */
[----:B------:R-:W-:Y:S01]  /*1e50*/  @!P3 IMAD.MOV.U32 R3, RZ, RZ, 0x8000 ;  /* 0x00008000ff03b424 */ /* 0x000fe200078e00ff */
[----:B------:R-:W-:Y:S01]  /*1e60*/  ELECT P1, URZ, PT ;  /* 0x0000000000ff782f */ /* 0x000fe20003820000 */
[----:B------:R-:W-:-:S03]  /*1e70*/  ULOP3.LUT UR30, UR9, 0x1, URZ, 0xc0, !UPT ;  /* 0x00000001091e7892 */ /* 0x000fc6000f8ec0ff */
[C---:B------:R-:W-:Y:S02]  /*1e80*/  ISETP.LT.U32.AND P1, PT, R20.reuse, 0x40, P1 ;  /* 0x000000401400780c */ /* 0x040fe40000f21070 */
[----:B------:R-:W-:Y:S01]  /*1e90*/  ELECT P0, URZ, PT ;  /* 0x0000000000ff782f */ /* 0x000fe20003800000 */
[----:B------:R-:W-:Y:S02]  /*1ea0*/  ULEA UR28, UR30, UR8, 0xd ;  /* 0x000000081e1c7291 */ /* 0x000fe4000f8e68ff */
[----:B------:R-:W-:Y:S01]  /*1eb0*/  ULEA UR30, UR30, UR33, 0x6 ;  /* 0x000000211e1e7291 */ /* 0x000fe2000f8e30ff */
[----:B------:R-:W-:-:S06]  /*1ec0*/  ISETP.LT.U32.AND P0, PT, R20, 0x40, P0 ;  /* 0x000000401400780c */ /* 0x000fcc0000701070 */
[----:B------:R-:W-:Y:S01]  /*1ed0*/  UMOV UR26, UR30 ;  /* 0x0000001e001a7c82 */ /* 0x000fe20008000000 */
[----:B------:R-:W-:Y:S01]  /*1ee0*/  VOTEU.ANY UP0, P1 ;  /* 0x0000000000ff7886 */ /* 0x000fe20000800100 */
[----:B------:R3:W-:Y:S01]  /*1ef0*/  @!P3 SYNCS.ARRIVE.TRANS64 RZ, [UR8+0x8000], R3 ;  /* 0x00800003ffffb9a7 */ /* 0x0007e20008000008 */
[----:B------:R4:W-:Y:S06]  /*1f00*/  MEMBAR.ALL.CTA ;  /* 0x0000000000007992 */ /* 0x0009ec0000008000 */
[----:B----4-:R-:W4:Y:S01]  /*1f10*/  FENCE.VIEW.ASYNC.S ;  /* 0x00000000000073c6 */ /* 0x010f220000000000 */
[----:B------:R-:W-:Y:S01]  /*1f20*/  @UP0 UIADD3 UR29, UPT, UPT, UR8, 0x8000, URZ ;  /* 0x00008000081d0890 */ /* 0x000fe2000fffe0ff */
[----:B----4-:R-:W-:Y:S01]  /*1f30*/  VOTEU.ANY UP0, P1 ;  /* 0x0000000000ff7886 */ /* 0x010fe20000800100 */
[----:B------:R-:W-:Y:S01]  /*1f40*/  VOTEU.ANY UP1, P0 ;  /* 0x0000000000ff7886 */ /* 0x000fe20000020100 */
[----:B---3--:R-:W-:-:S04]  /*1f50*/  IMAD.U32 R3, R2, -0x80000000, RZ ;  /* 0x8000000002037824 */ /* 0x008fc800078e00ff */
[----:B------:R-:W-:Y:S02]  /*1f60*/  @UP1 UIADD3 UR24, UPT, UPT, UR28, 0x4000, URZ ;  /* 0x000040001c181890 */ /* 0x000fe4000fffe0ff */
[----:B------:R-:W-:Y:S01]  /*1f70*/  @UP1 UIADD3 UR25, UPT, UPT, UR8, 0x8000, URZ ;  /* 0x0000800008191890 */ /* 0x000fe2000fffe0ff */
[----:B------:R-:W-:Y:S01]  /*1f80*/  VOTEU.ANY UP1, P0 ;  /* 0x0000000000ff7886 */ /* 0x000fe20000020100 */
[----:B------:R-:W-:Y:S06]  /*1f90*/  BAR.SYNC.DEFER_BLOCKING 0x0 ;  /* 0x0000000000007b1d */ /* 0x000fec0000010000 */
[----:B------:R3:W-:Y:S01]  /*1fa0*/  @UP0 UTMALDG.2D [UR28], [UR10] ;  /* 0x0000001c0a0005b4 */ /* 0x0007e20008008000 */
[----:B------:R-:W-:Y:S01]  /*1fb0*/  UISETP.NE.U32.AND UP0, UPT, UR9, URZ, UPT ;  /* 0x000000ff0900728c */ /* 0x000fe2000bf05070 */
[----:B------:R-:W-:Y:S06]  /*1fc0*/  BAR.SYNC.DEFER_BLOCKING 0x0 ;  /* 0x0000000000007b1d */ /* 0x000fec0000010000 */
[----:B------:R3:W-:Y:S02]  /*1fd0*/  @UP1 UTMALDG.2D [UR24], [UR6] ;  /* 0x00000018060015b4 */ /* 0x0007e40008008000 */
[----:B------:R-:W-:Y:S06]  /*1fe0*/  BAR.SYNC.DEFER_BLOCKING 0x0 ;  /* 0x0000000000007b1d */ /* 0x000fec0000010000 */
[----:B------:R-:W4:Y:S02]  /*1ff0*/  SYNCS.PHASECHK.TRANS64.TRYWAIT P0, [UR8+0x8000], R3 ;  /* 0x00800003ff0075a7 */ /* 0x000f240008001108 */
[----:B---34-:R-:W-:Y:S05]  /*2000*/  @!P0 BRA `(.L_x_57) ;  /* 0x0000000800288947 */ /* 0x018fea0003800000 */
.L_x_68:
[----:B------:R-:W-:Y:S05]  /*2010*/  BRA.U UP0, `(.L_x_58) ;  /* 0x0000000100647547 */ /* 0x000fea000b800000 */
[----:B------:R-:W-:Y:S01]  /*2020*/  UMOV UR24, 0x0 ;  /* 0x0000000000187882 */ /* 0x000fe20000000000 */
[----:B------:R-:W-:Y:S01]  /*2030*/  UMOV UR25, 0x4100010 ;  /* 0x0410001000197882 */ /* 0x000fe20000000000 */
[----:B------:R-:W-:Y:S01]  /*2040*/  UMOV UR28, 0x0 ;  /* 0x00000000001c7882 */ /* 0x000fe20000000000 */
[----:B------:R-:W-:Y:S01]  /*2050*/  UMOV UR29, 0x4100010 ;  /* 0x04100010001d7882 */ /* 0x000fe20000000000 */
        /* <DEDUP_REMOVED lines=21> */
.L_x_58:
[----:B------:R-:W-:-:S04]  /*21b0*/  ELECT P0, URZ, PT ;  /* 0x0000000000ff782f */ /* 0x000fc80003800000 */
[----:B------:R-:W-:-:S13]  /*21c0*/  ISETP.LT.U32.AND P0, PT, R20, 0x20, P0 ;  /* 0x000000201400780c */ /* 0x000fda0000701070 */
[----:B------:R-:W-:Y:S01]  /*21d0*/  VOTEU.ANY UP0, P0 ;  /* 0x0000000000ff7886 */ /* 0x000fe20000000100 */
[----:B------:R-:W-:-:S04]  /*21e0*/  VOTEU.ANY UP1, P0 ;  /* 0x0000000000ff7886 */ /* 0x000fc80000020100 */
[----:B---3--:R-:W-:Y:S02]  /*21f0*/  @UP0 UMOV UR24, UR4 ;  /* 0x0000000400180c82 */ /* 0x008fe40008000000 */
[----:B------:R3:W-:Y:S01]  /*2200*/  @UP1 UTCBAR [UR24], URZ ;  /* 0x000000ff180013e9 */ /* 0x0007e200080000ff */
[----:B------:R-:W-:Y:S06]  /*2210*/  BAR.SYNC.DEFER_BLOCKING 0x0 ;  /* 0x0000000000007b1d */ /* 0x000fec0000010000 */
[----:B------:R-:W4:Y:S02]  /*2220*/  SYNCS.PHASECHK.TRANS64.TRYWAIT P0, [UR8+0x8010], R3 ;  /* 0x00801003ff0075a7 */ /* 0x000f240008001108 */
[----:B---34-:R-:W-:Y:S05]  /*2230*/  @!P0 BRA `(.L_x_59) ;  /* 0x0000000400a88947 */ /* 0x018fea0003800000 */
.L_x_69:
[----:B------:R-:W-:Y:S01]  /*2240*/  UIADD3 UR33, UPT, UPT, UR33, 0x80, URZ ;  /* 0x0000008021217890 */ /* 0x000fe2000fffe0ff */
[----:B------:R-:W-:-:S03]  /*2250*/  LOP3.LUT R2, R2, 0x1, RZ, 0x3c, !PT ;  /* 0x0000000102027812 */ /* 0x000fc600078e3cff */
[----:B--2---:R-:W-:-:S09]  /*2260*/  UISETP.GE.AND UP0, UPT, UR33, UR68, UPT ;  /* 0x000000442100728c */ /* 0x004fd2000bf06270 */
[----:B------:R-:W-:Y:S05]  /*2270*/  BRA.U !UP0, `(.L_x_60) ;  /* 0xfffffff908f07547 */ /* 0x000fea000b83ffff */
.L_x_53:
[----:B---34-:R-:W-:Y:S06]  /*2280*/  BAR.SYNC.DEFER_BLOCKING 0x0 ;  /* 0x0000000000007b1d */ /* 0x018fec0000010000 */
[----:B------:R-:W-:Y:S04]  /*2290*/  BSSY.RECONVERGENT B5, `(.L_x_61) ;  /* 0x0000004000057945 */ /* 0x000fe80003800200 */
[----:B------:R-:W-:Y:S05]  /*22a0*/  @P3 BRA `(.L_x_62) ;  /* 0x0000000000083947 */ /* 0x000fea0003800000 */
[----:B------:R-:W3:Y:S02]  /*22b0*/  SYNCS.CCTL.IV [UR8+0x8000] ;  /* 0x00800000ff0079b1 */ /* 0x000ee40008000008 */
[----:B---3--:R-:W3:Y:S02]  /*22c0*/  SYNCS.CCTL.IV [UR8+0x8010] ;  /* 0x00801000ff0079b1 */ /* 0x008ee40008000008 */
.L_x_62:
[----:B--2---:R-:W-:Y:S05]  /*22d0*/  BSYNC.RECONVERGENT B5 ;  /* 0x0000000000057941 */ /* 0x004fea0003800200 */
.L_x_61:
[----:B------:R-:W-:Y:S01]  /*22e0*/  USHF.L.U32 UR4, UR9, 0x15, URZ ;  /* 0x0000001509047899 */ /* 0x000fe200080006ff */
[C---:B------:R-:W-:Y:S01]  /*22f0*/  IMAD.SHL.U32 R2, R0.reuse, 0x40, RZ ;  /* 0x0000004000027824 */ /* 0x040fe200078e00ff */
[----:B------:R-:W-:Y:S01]  /*2300*/  USHF.L.U32 UR9, UR9, 0x3, URZ ;  /* 0x0000000309097899 */ /* 0x000fe200080006ff */
[C---:B------:R-:W-:Y:S01]  /*2310*/  IMAD.SHL.U32 R21, R0.reuse, 0x2, RZ ;  /* 0x0000000200157824 */ /* 0x040fe200078e00ff */
[----:B------:R-:W-:Y:S01]  /*2320*/  ULOP3.LUT UR4, UR4, 0x600000, URZ, 0xc0, !UPT ;  /* 0x0060000004047892 */ /* 0x000fe2000f8ec0ff */
[C---:B------:R-:W-:Y:S01]  /*2330*/  IMAD.SHL.U32 R3, R0.reuse, 0x10, RZ ;  /* 0x0000001000037824 */ /* 0x040fe200078e00ff */
[----:B------:R-:W-:Y:S01]  /*2340*/  ULOP3.LUT UR9, UR9, 0x20, URZ, 0xc0, !UPT ;  /* 0x0000002009097892 */ /* 0x000fe2000f8ec0ff */
[----:B------:R-:W-:Y:S01]  /*2350*/  SHF.R.U32.HI R22, RZ, 0x1, R0 ;  /* 0x00000001ff167819 */ /* 0x000fe20000011600 */
[----:B------:R-:W-:Y:S01]  /*2360*/  IMAD.SHL.U32 R0, R0, 0x80, RZ ;  /* 0x0000008000007824 */ /* 0x000fe200078e00ff */
[----:B------:R-:W-:Y:S01]  /*2370*/  LOP3.LUT R2, R2, 0x1800, RZ, 0xc0, !PT ;  /* 0x0000180002027812 */ /* 0x000fe200078ec0ff */
[----:B------:R-:W-:Y:S01]  /*2380*/  UIADD3 UR4, UPT, UPT, UR9, UR4, UR32 ;  /* 0x0000000409047290 */ /* 0x000fe2000fffe020 */
[----:B------:R-:W-:-:S02]  /*2390*/  LOP3.LUT R21, R21, 0x20, RZ, 0xc0, !PT ;  /* 0x0000002015157812 */ /* 0x000fc400078ec0ff */
[----:B------:R-:W-:Y:S02]  /*23a0*/  ELECT P0, URZ, PT ;  /* 0x0000000000ff782f */ /* 0x000fe40003800000 */
[----:B------:R-:W-:Y:S01]  /*23b0*/  LOP3.LUT R2, R2, 0x70, R3, 0xf8, !PT ;  /* 0x0000007002027812 */ /* 0x000fe200078ef803 */
[----:B------:R-:W-:Y:S01]  /*23c0*/  UMOV UR9, UR27 ;  /* 0x0000001b00097c82 */ /* 0x000fe20008000000 */
[----:B------:R-:W-:Y:S01]  /*23d0*/  LOP3.LUT R21, R21, 0x40, R22, 0xf8, !PT ;  /* 0x0000004015157812 */ /* 0x000fe200078ef816 */
[----:B------:R-:W-:Y:S01]  /*23e0*/  UMOV UR10, UR31 ;  /* 0x0000001f000a7c82 */ /* 0x000fe20008000000 */
[----:B------:R-:W-:Y:S01]  /*23f0*/  ISETP.LT.U32.AND P0, PT, R20, 0x20, P0 ;  /* 0x000000201400780c */ /* 0x000fe20000701070 */
[----:B-----5:R-:W-:Y:S01]  /*2400*/  LDTM.16dp32bit_t0_t15.x16 R4, tmem[UR4] ;  /* 0x00000004000479ee */ /* 0x020fe20008a00000 */
[----:B------:R-:W2:Y:S01]  /*2410*/  LDTM.16dp32bit_t16_t31.x16 R4, tmem[UR4+0x10] ;  /* 0x00001004000479ee */ /* 0x000ea20008a20000 */
[----:B------:R-:W-:Y:S01]  /*2420*/  LOP3.LUT R21, R2, R21, RZ, 0x3c, !PT ;  /* 0x0000001502157212 */ /* 0x000fe200078e3cff */
[----:B------:R-:W-:-:S03]  /*2430*/  NOP ;  /* 0x0000000000007918 */ /* 0x000fc60000000000 */
[----:B------:R-:W-:-:S04]  /*2440*/  LOP3.LUT R0, R21, 0x780, R0, 0xf8, !PT ;  /* 0x0000078015007812 */ /* 0x000fc800078ef800 */
[----:B------:R-:W-:Y:S02]  /*2450*/  LOP3.LUT R2, R0, 0x10, RZ, 0x3c, !PT ;  /* 0x0000001000027812 */ /* 0x000fe400078e3cff */
[----:B--2---:R-:W-:Y:S01]  /*2460*/  VOTEU.ANY UP1, P0 ;  /* 0x0000000000ff7886 */ /* 0x004fe20000020100 */
[----:B------:R-:W-:Y:S01]  /*2470*/  VOTEU.ANY UP0, P0 ;  /* 0x0000000000ff7886 */ /* 0x000fe20000000100 */
[----:B------:R-:W-:Y:S02]  /*2480*/  F2FP.F16.F32.PACK_AB R4, R5, R4 ;  /* 0x000000040504723e */ /* 0x000fe400000000ff */
[----:B------:R-:W-:Y:S02]  /*2490*/  F2FP.F16.F32.PACK_AB R5, R7, R6 ;  /* 0x000000060705723e */ /* 0x000fe400000000ff */
[----:B------:R-:W-:Y:S02]  /*24a0*/  F2FP.F16.F32.PACK_AB R12, R13, R12 ;  /* 0x0000000c0d0c723e */ /* 0x000fe400000000ff */
[----:B------:R-:W-:-:S02]  /*24b0*/  F2FP.F16.F32.PACK_AB R6, R9, R8 ;  /* 0x000000080906723e */ /* 0x000fc400000000ff */
[----:B------:R-:W-:Y:S02]  /*24c0*/  F2FP.F16.F32.PACK_AB R7, R11, R10 ;  /* 0x0000000a0b07723e */ /* 0x000fe400000000ff */
[----:B------:R-:W-:Y:S02]  /*24d0*/  F2FP.F16.F32.PACK_AB R13, R15, R14 ;  /* 0x0000000e0f0d723e */ /* 0x000fe400000000ff */
[----:B------:R-:W-:Y:S01]  /*24e0*/  F2FP.F16.F32.PACK_AB R14, R17, R16 ;  /* 0x00000010110e723e */ /* 0x000fe200000000ff */
[----:B---3--:R2:W-:Y:S01]  /*24f0*/  STS.128 [R0+UR8], R4 ;  /* 0x0000000400007988 */ /* 0x0085e20008000c08 */
[----:B------:R-:W-:-:S05]  /*2500*/  F2FP.F16.F32.PACK_AB R15, R19, R18 ;  /* 0x00000012130f723e */ /* 0x000fca00000000ff */
[----:B------:R2:W-:Y:S01]  /*2510*/  STS.128 [R2+UR8], R12 ;  /* 0x0000000c02007988 */ /* 0x0005e20008000c08 */
[----:B------:R3:W-:Y:S06]  /*2520*/  MEMBAR.ALL.CTA ;  /* 0x0000000000007992 */ /* 0x0007ec0000008000 */
[----:B---3--:R-:W3:Y:S02]  /*2530*/  FENCE.VIEW.ASYNC.S ;  /* 0x00000000000073c6 */ /* 0x008ee40000000000 */
[----:B---3--:R-:W-:Y:S06]  /*2540*/  BAR.SYNC.DEFER_BLOCKING 0x0 ;  /* 0x0000000000007b1d */ /* 0x008fec0000010000 */
[----:B------:R2:W-:Y:S01]  /*2550*/  @UP1 UTMASTG.2D [UR8], [UR12] ;  /* 0x000000080c0013b5 */ /* 0x0005e20008008000 */
[----:B------:R0:W-:Y:S01]  /*2560*/  UTMACMDFLUSH ;  /* 0x00000000000079b7 */ /* 0x0001e20000000000 */
[----:B------:R-:W-:-:S04]  /*2570*/  DEPBAR.LE SB0, 0x0 ;  /* 0x000080000000791a */ /* 0x000fc80000000000 */
[----:B------:R-:W-:Y:S08]  /*2580*/  BAR.SYNC.DEFER_BLOCKING 0x0 ;  /* 0x0000000000007b1d */ /* 0x000ff00000010000 */
[----:B------:R-:W-:Y:S06]  /*2590*/  BAR.SYNC.DEFER_BLOCKING 0x0 ;  /* 0x0000000000007b1d */ /* 0x000fec0000010000 */
[----:B--2---:R-:W-:Y:S05]  /*25a0*/  @P2 BRA `(.L_x_63) ;  /* 0x0000000000a02947 */ /* 0x004fea0003800000 */
[----:B------:R-:W2:Y:S01]  /*25b0*/  S2UR UR5, SR_CgaCtaId ;  /* 0x00000000000579c3 */ /* 0x000ea20000008800 */
[----:B------:R-:W-:Y:S01]  /*25c0*/  NOP ;  /* 0x0000000000007918 */ /* 0x000fe20000000000 */
[----:B------:R-:W-:Y:S01]  /*25d0*/  UMOV UR4, 0x50 ;  /* 0x0000005000047882 */ /* 0x000fe20000000000 */
[----:B------:R-:W-:Y:S02]  /*25e0*/  IMAD.U32 R0, RZ, RZ, UR32 ;  /* 0x00000020ff007e24 */ /* 0x000fe4000f8e00ff */
[----:B------:R-:W-:Y:S02]  /*25f0*/  IMAD.MOV.U32 R3, RZ, RZ, 0x3 ;  /* 0x00000003ff037424 */ /* 0x000fe400078e00ff */
[----:B------:R-:W-:Y:S01]  /*2600*/  IMAD.MOV.U32 R7, RZ, RZ, 0x1 ;  /* 0x00000001ff077424 */ /* 0x000fe200078e00ff */
[----:B------:R-:W-:-:S04]  /*2610*/  LOP3.LUT R0, R0, 0xffff, RZ, 0xc0, !PT ;  /* 0x0000ffff00007812 */ /* 0x000fc800078ec0ff */
[----:B------:R-:W-:-:S05]  /*2620*/  SHF.R.U32.HI R0, RZ, 0x5, R0 ;  /* 0x00000005ff007819 */ /* 0x000fca0000011600 */
[----:B------:R-:W-:Y:S01]  /*2630*/  VIADD R2, R0, 0x10 ;  /* 0x0000001000027836 */ /* 0x000fe20000000000 */
[----:B------:R-:W-:Y:S01]  /*2640*/  SHF.L.U32 R0, R3, R0, RZ ;  /* 0x0000000003007219 */ /* 0x000fe200000006ff */
[----:B--2---:R-:W-:-:S03]  /*2650*/  ULEA UR6, UR5, UR4, 0x18 ;  /* 0x0000000405067291 */ /* 0x004fc6000f8ec0ff */
[----:B------:R-:W-:-:S04]  /*2660*/  SHF.L.U32 R3, R7, R2, RZ ;  /* 0x0000000207037219 */ /* 0x000fc800000006ff */
[----:B------:R-:W-:Y:S02]  /*2670*/  LOP3.LUT R0, R3, R0, RZ, 0xfc, !PT ;  /* 0x0000000003007212 */ /* 0x000fe400078efcff */
[----:B------:R-:W2:Y:S02]  /*2680*/  LDS R5, [UR6] ;  /* 0x00000006ff057984 */ /* 0x000ea40008000800 */
[C---:B------:R-:W-:Y:S02]  /*2690*/  LOP3.LUT R2, R0.reuse, 0xffff, RZ, 0xc0, !PT ;  /* 0x0000ffff00027812 */ /* 0x040fe400078ec0ff */
[----:B--2---:R-:W-:-:S04]  /*26a0*/  LOP3.LUT R3, R0, 0xffff, R5, 0x80, !PT ;  /* 0x0000ffff00037812 */ /* 0x004fc800078e8005 */
[----:B------:R-:W-:-:S13]  /*26b0*/  ISETP.NE.AND P0, PT, R3, R2, PT ;  /* 0x000000020300720c */ /* 0x000fda0003f05270 */
[----:B------:R-:W-:Y:S05]  /*26c0*/  @P0 BRA `(.L_x_64) ;  /* 0x0000000000500947 */ /* 0x000fea0003800000 */
[----:B------:R-:W-:Y:S02]  /*26d0*/  SHF.R.U32.HI R5, RZ, 0x10, R5 ;  /* 0x00000010ff057819 */ /* 0x000fe40000011605 */
[----:B------:R-:W-:-:S04]  /*26e0*/  SHF.R.U32.HI R2, RZ, 0x10, R0 ;  /* 0x00000010ff027819 */ /* 0x000fc80000011600 */
[----:B------:R-:W-:-:S04]  /*26f0*/  LOP3.LUT R5, R5, R2, RZ, 0xc0, !PT ;  /* 0x0000000205057212 */ /* 0x000fc800078ec0ff */
[----:B------:R-:W-:-:S13]  /*2700*/  ISETP.NE.AND P0, PT, R5, R2, PT ;  /* 0x000000020500720c */ /* 0x000fda0003f05270 */
[----:B------:R-:W-:Y:S05]  /*2710*/  @P0 BRA `(.L_x_65) ;  /* 0x0000000000300947 */ /* 0x000fea0003800000 */
[----:B------:R-:W-:Y:S01]  /*2720*/  R2UR UR4, R0 ;  /* 0x00000000000472ca */ /* 0x000fe200000e0000 */
[----:B------:R-:W-:Y:S01]  /*2730*/  VOTEU.ANY UR5, UPT, PT ;  /* 0x0000000000057886 */ /* 0x000fe200038e0100 */
[----:B------:R-:W2:Y:S01]  /*2740*/  S2R R0, SR_LANEID ;  /* 0x0000000000007919 */ /* 0x000ea20000000000 */
[----:B------:R-:W-:-:S10]  /*2750*/  UFLO.U32 UR5, UR5 ;  /* 0x00000005000572bd */ /* 0x000fd400080e0000 */
[----:B------:R-:W-:-:S06]  /*2760*/  ULOP3.LUT UR4, URZ, UR4, URZ, 0x33, !UPT ;  /* 0x00000004ff047292 */ /* 0x000fcc000f8e33ff */
[----:B------:R-:W-:-:S04]  /*2770*/  IMAD.U32 R2, RZ, RZ, UR4 ;  /* 0x00000004ff027e24 */ /* 0x000fc8000f8e00ff */
[----:B------:R-:W3:Y:S02]  /*2780*/  REDUX UR7, R2 ;  /* 0x00000000020773c4 */ /* 0x000ee40000000000 */
[----:B------:R4:W-:Y:S01]  /*2790*/  UTCATOMSWS.AND URZ, UR4 ;  /* 0x0000000400ff79e3 */ /* 0x0009e20008000000 */
[----:B--2---:R-:W-:Y:S01]  /*27a0*/  ISETP.EQ.U32.AND P0, PT, R0, UR5, PT ;  /* 0x0000000500007c0c */ /* 0x004fe2000bf02070 */
[----:B---3--:R-:W-:-:S12]  /*27b0*/  IMAD.U32 R0, RZ, RZ, UR7 ;  /* 0x00000007ff007e24 */ /* 0x008fd8000f8e00ff */
[----:B------:R4:W-:Y:S01]  /*27c0*/  @P0 ATOMS.AND RZ, [UR6], R0 ;  /* 0x00000000ffff098c */ /* 0x0009e2000a800006 */
[----:B------:R-:W-:Y:S05]  /*27d0*/  BRA `(.L_x_63) ;  /* 0x0000000000147947 */ /* 0x000fea0003800000 */
.L_x_65:
[----:B------:R-:W-:-:S07]  /*27e0*/  MOV R2, 0x2800 ;  /* 0x0000280000027802 */ /* 0x000fce0000000f00 */
[----:B-1----:R-:W-:Y:S05]  /*27f0*/  CALL.REL.NOINC `($__internal_0_$__cuda_sm10x_tcgen05_guardrail_trap_col_being_dealloced_not_returned_by_alloc) ;  /* 0x0000000000447944 */ /* 0x002fea0003c00000 */
[----:B------:R-:W-:Y:S05]  /*2800*/  BRA `(.L_x_63) ;  /* 0x0000000000087947 */ /* 0x000fea0003800000 */
.L_x_64:
[----:B------:R-:W-:-:S07]  /*2810*/  MOV R2, 0x2830 ;  /* 0x0000283000027802 */ /* 0x000fce0000000f00 */
[----:B-1----:R-:W-:Y:S05]  /*2820*/  CALL.REL.NOINC `($__internal_2_$__cuda_sm10x_tcgen05_guardrail_trap_unallocated_columns_being_dealloced) ;  /* 0x0000000000507944 */ /* 0x002fea0003c00000 */
.L_x_63:
[----:B------:R-:W-:Y:S01]  /*2830*/  NOP ;  /* 0x0000000000007918 */ /* 0x000fe20000000000 */
[----:B----4-:R-:W-:Y:S05]  /*2840*/  EXIT ;  /* 0x000000000000794d */ /* 0x010fea0003800000 */
.L_x_54:
[----:B------:R-:W2:Y:S02]  /*2850*/  SYNCS.PHASECHK.TRANS64.TRYWAIT P0, [UR8+0x8000], RZ ;  /* 0x008000ffff0075a7 */ /* 0x000ea40008001108 */
[----:B--2---:R-:W-:Y:S05]  /*2860*/  @!P0 BRA `(.L_x_54) ;  /* 0xfffffffc00f88947 */ /* 0x004fea000383ffff */
[----:B------:R-:W-:Y:S05]  /*2870*/  BRA `(.L_x_66) ;  /* 0xfffffff000c87947 */ /* 0x000fea000383ffff */
.L_x_56:
[----:B------:R-:W2:Y:S02]  /*2880*/  SYNCS.PHASECHK.TRANS64.TRYWAIT P1, [UR8+0x8010], RZ ;  /* 0x008010ffff0075a7 */ /* 0x000ea40008021108 */
[----:B--2---:R-:W-:Y:S05]  /*2890*/  @!P1 BRA `(.L_x_56) ;  /* 0xfffffffc00f89947 */ /* 0x004fea000383ffff */
[----:B------:R-:W-:Y:S05]  /*28a0*/  BRA `(.L_x_67) ;  /* 0xfffffff400547947 */ /* 0x000fea000383ffff */
.L_x_57:
[----:B------:R-:W3:Y:S02]  /*28b0*/  SYNCS.PHASECHK.TRANS64.TRYWAIT P0, [UR8+0x8000], R3 ;  /* 0x00800003ff0075a7 */ /* 0x000ee40008001108 */
[----:B---3--:R-:W-:Y:S05]  /*28c0*/  @!P0 BRA `(.L_x_57) ;  /* 0xfffffffc00f88947 */ /* 0x008fea000383ffff */
[----:B------:R-:W-:Y:S05]  /*28d0*/  BRA `(.L_x_68) ;  /* 0xfffffff400cc7947 */ /* 0x000fea000383ffff */
.L_x_59:
[----:B------:R-:W3:Y:S02]  /*28e0*/  SYNCS.PHASECHK.TRANS64.TRYWAIT P0, [UR8+0x8010], R3 ;  /* 0x00801003ff0075a7 */ /* 0x000ee40008001108 */
[----:B---3--:R-:W-:Y:S05]  /*28f0*/  @!P0 BRA `(.L_x_59) ;  /* 0xfffffffc00f88947 */ /* 0x008fea000383ffff */
[----:B------:R-:W-:Y:S05]  /*2900*/  BRA `(.L_x_69) ;  /* 0xfffffff8004c7947 */ /* 0x000fea000383ffff */
        .weak           $__internal_0_$__cuda_sm10x_tcgen05_guardrail_trap_col_being_dealloced_not_returned_by_alloc
        .type           $__internal_0_$__cuda_sm10x_tcgen05_guardrail_trap_col_being_dealloced_not_returned_by_alloc,@function
        .size           $__internal_0_$__cuda_sm10x_tcgen05_guardrail_trap_col_being_dealloced_not_returned_by_alloc,($__internal_1_$__cuda_sm10x_tcgen05_guardrail_trap_phase_invalid_during_alloc - $__internal_0_$__cuda_sm10x_tcgen05_guardrail_trap_col_being_dealloced_not_returned_by_alloc)
$__internal_0_$__cuda_sm10x_tcgen05_guardrail_trap_col_being_dealloced_not_returned_by_alloc:
[----:B------:R-:W-:Y:S05]  /*2910*/  BPT.TRAP 0x1 ;  /* 0x000000040000795c */ /* 0x000fea0000300000 */
[----:B------:R-:W-:-:S04]  /*2920*/  IMAD.MOV.U32 R3, RZ, RZ, 0x0 ;  /* 0x00000000ff037424 */ /* 0x000fc800078e00ff */
[----:B------:R-:W-:Y:S05]  /*2930*/  RET.REL.NODEC R2 `(gluon_tcgen05) ;  /* 0xffffffd402b07950 */ /* 0x000fea0003c3ffff */
        .weak           $__internal_1_$__cuda_sm10x_tcgen05_guardrail_trap_phase_invalid_during_alloc
        .type           $__internal_1_$__cuda_sm10x_tcgen05_guardrail_trap_phase_invalid_during_alloc,@function
        .size           $__internal_1_$__cuda_sm10x_tcgen05_guardrail_trap_phase_invalid_during_alloc,($__internal_2_$__cuda_sm10x_tcgen05_guardrail_trap_unallocated_columns_being_dealloced - $__internal_1_$__cuda_sm10x_tcgen05_guardrail_trap_phase_invalid_during_alloc)
$__internal_1_$__cuda_sm10x_tcgen05_guardrail_trap_phase_invalid_during_alloc:
[----:B------:R-:W-:Y:S05]  /*2940*/  BPT.TRAP 0x1 ;  /* 0x000000040000795c */ /* 0x000fea0000300000 */
[----:B------:R-:W-:-:S04]  /*2950*/  IMAD.MOV.U32 R3, RZ, RZ, 0x0 ;  /* 0x00000000ff037424 */ /* 0x000fc800078e00ff */
[----:B------:R-:W-:Y:S05]  /*2960*/  RET.REL.NODEC R2 `(gluon_tcgen05) ;  /* 0xffffffd402a47950 */ /* 0x000fea0003c3ffff */
        .weak           $__internal_2_$__cuda_sm10x_tcgen05_guardrail_trap_unallocated_columns_being_dealloced
        .type           $__internal_2_$__cuda_sm10x_tcgen05_guardrail_trap_unallocated_columns_being_dealloced,@function
        .size           $__internal_2_$__cuda_sm10x_tcgen05_guardrail_trap_unallocated_columns_being_dealloced,(.L_x_73 - $__internal_2_$__cuda_sm10x_tcgen05_guardrail_trap_unallocated_columns_being_dealloced)
$__internal_2_$__cuda_sm10x_tcgen05_guardrail_trap_unallocated_columns_being_dealloced:
[----:B------:R-:W-:Y:S05]  /*2970*/  BPT.TRAP 0x1 ;  /* 0x000000040000795c */ /* 0x000fea0000300000 */
[----:B------:R-:W-:-:S04]  /*2980*/  IMAD.MOV.U32 R3, RZ, RZ, 0x0 ;  /* 0x00000000ff037424 */ /* 0x000fc800078e00ff */
[----:B------:R-:W-:Y:S05]  /*2990*/  RET.REL.NODEC R2 `(gluon_tcgen05) ;  /* 0xffffffd402987950 */ /* 0x000fea0003c3ffff */
.L_x_70:
[----:B------:R-:W-:-:S00]  /*29a0*/  BRA `(.L_x_70) ;  /* 0xfffffffc00fc7947 */ /* 0x000fc0000383ffff */
[----:B------:R-:W-:-:S00]  /*29b0*/  NOP ;  /* 0x0000000000007918 */ /* 0x000fc00000000000 */
        /* <DEDUP_REMOVED lines=12> */
.L_x_73:


//--------------------- .nv.shared.gluon_tcgen05  --------------------------
	.section	.nv.shared.gluon_tcgen05,"aw",@nobits
	.sectionflags	@""
	.align	16
	.zero		1024


//--------------------- .nv.shared.reserved.0     --------------------------
	.section	.nv.shared.reserved.0,"aw",@nobits
	.align	8
	.weak		__nv_reservedSMEM_offset_0_alias
	.size		__nv_reservedSMEM_offset_0_alias, 0, 64
	.other		__nv_reservedSMEM_offset_0_alias,@"STO_CUDA_RESERVED_SHARED STV_DEFAULT"
__nv_reservedSMEM_offset_0_alias:
	.zero		0
.nv.shared.reserved.0:
	.zero		64
	.weak		__nv_reservedSMEM_allocation_phase
	.type		__nv_reservedSMEM_allocation_phase,@object
	.size		__nv_reservedSMEM_allocation_phase,(.L_0 - __nv_reservedSMEM_allocation_phase)
__nv_reservedSMEM_allocation_phase:
	.zero		1
.L_0:
	.zero		7
	.weak		__nv_reservedSMEM_devtool_atexit_pc
	.type		__nv_reservedSMEM_devtool_atexit_pc,@object
	.size		__nv_reservedSMEM_devtool_atexit_pc,(__nv_reservedSMEM_allocation_mask - __nv_reservedSMEM_devtool_atexit_pc)
__nv_reservedSMEM_devtool_atexit_pc:
	.zero		8
	.weak		__nv_reservedSMEM_allocation_mask
	.type		__nv_reservedSMEM_allocation_mask,@object
	.size		__nv_reservedSMEM_allocation_mask,(.L_2 - __nv_reservedSMEM_allocation_mask)
__nv_reservedSMEM_allocation_mask:
	.zero		4
.L_2:


//--------------------- .nv.constant0.gluon_tcgen05 --------------------------
	.section	.nv.constant0.gluon_tcgen05,"a",@progbits
	.sectionflags	@""
	.align	4
.nv.constant0.gluon_tcgen05:
	.zero		976


//--------------------- SYMBOLS --------------------------

	.type		.nv.reservedSmem.offset0,@object
	.size		.nv.reservedSmem.offset0,0x4
	.type		.nv.reservedSmem.cap,@object
	.size		.nv.reservedSmem.cap,0x4
